//
// Generated by NVIDIA NVVM Compiler
//
// Compiler Build ID: CL-36424714
// Cuda compilation tools, release 13.0, V13.0.88
// Based on NVVM 20.0.0
//

.version 9.0
.target sm_100
.address_size 64

	// .globl	_Z22matrixMultiplyNoSharedPfS_S_i
// _ZZ20matrixMultiplySharedPfS_S_iE2As has been demoted
// _ZZ20matrixMultiplySharedPfS_S_iE2Bs has been demoted
// _ZZ12reduceSharedPfS_iE5sdata has been demoted
// _ZZ17sharedMemoryBanksPfE6shared has been demoted

.visible .entry _Z22matrixMultiplyNoSharedPfS_S_i(
	.param .u64 .ptr .align 1 _Z22matrixMultiplyNoSharedPfS_S_i_param_0,
	.param .u64 .ptr .align 1 _Z22matrixMultiplyNoSharedPfS_S_i_param_1,
	.param .u64 .ptr .align 1 _Z22matrixMultiplyNoSharedPfS_S_i_param_2,
	.param .u32 _Z22matrixMultiplyNoSharedPfS_S_i_param_3
)
{
	.reg .pred 	%p<10>;
	.reg .b32 	%r<40>;
	.reg .b32 	%f<67>;
	.reg .b64 	%rd<67>;

	ld.param.u64 	%rd14, [_Z22matrixMultiplyNoSharedPfS_S_i_param_0];
	ld.param.u64 	%rd15, [_Z22matrixMultiplyNoSharedPfS_S_i_param_1];
	ld.param.u32 	%r18, [_Z22matrixMultiplyNoSharedPfS_S_i_param_3];
	cvta.to.global.u64 	%rd1, %rd15;
	cvta.to.global.u64 	%rd2, %rd14;
	mov.u32 	%r19, %ctaid.y;
	mov.u32 	%r20, %ntid.y;
	mov.u32 	%r21, %tid.y;
	mad.lo.s32 	%r1, %r19, %r20, %r21;
	mov.u32 	%r22, %ctaid.x;
	mov.u32 	%r23, %ntid.x;
	mov.u32 	%r24, %tid.x;
	mad.lo.s32 	%r2, %r22, %r23, %r24;
	max.s32 	%r25, %r1, %r2;
	setp.ge.s32 	%p1, %r25, %r18;
	@%p1 bra 	$L__BB0_13;
	mul.lo.s32 	%r3, %r18, %r1;
	and.b32  	%r4, %r18, 7;
	setp.lt.u32 	%p2, %r18, 8;
	mov.f32 	%f66, 0f00000000;
	mov.b32 	%r38, 0;
	@%p2 bra 	$L__BB0_4;
	and.b32  	%r38, %r18, 2147483640;
	neg.s32 	%r36, %r38;
	mul.wide.s32 	%rd16, %r18, 4;
	add.s64 	%rd3, %rd1, %rd16;
	shl.b32 	%r7, %r18, 3;
	mul.wide.s32 	%rd17, %r18, 8;
	add.s64 	%rd4, %rd1, %rd17;
	mul.wide.s32 	%rd18, %r18, 12;
	add.s64 	%rd5, %rd1, %rd18;
	mul.wide.s32 	%rd19, %r18, 16;
	add.s64 	%rd6, %rd1, %rd19;
	mul.wide.s32 	%rd20, %r18, 20;
	add.s64 	%rd7, %rd1, %rd20;
	mul.wide.s32 	%rd21, %r18, 24;
	add.s64 	%rd8, %rd1, %rd21;
	mul.wide.s32 	%rd22, %r18, 28;
	add.s64 	%rd9, %rd1, %rd22;
	mul.wide.u32 	%rd23, %r3, 4;
	add.s64 	%rd24, %rd23, %rd2;
	add.s64 	%rd66, %rd24, 16;
	mov.f32 	%f66, 0f00000000;
	mov.u32 	%r35, %r2;
$L__BB0_3:
	.pragma "nounroll";
	mul.wide.s32 	%rd25, %r35, 4;
	add.s64 	%rd26, %rd3, %rd25;
	add.s64 	%rd27, %rd4, %rd25;
	add.s64 	%rd28, %rd5, %rd25;
	add.s64 	%rd29, %rd6, %rd25;
	add.s64 	%rd30, %rd7, %rd25;
	add.s64 	%rd31, %rd8, %rd25;
	add.s64 	%rd32, %rd9, %rd25;
	add.s64 	%rd33, %rd1, %rd25;
	ld.global.f32 	%f16, [%rd66+-16];
	ld.global.f32 	%f17, [%rd33];
	fma.rn.f32 	%f18, %f16, %f17, %f66;
	ld.global.f32 	%f19, [%rd66+-12];
	ld.global.f32 	%f20, [%rd26];
	fma.rn.f32 	%f21, %f19, %f20, %f18;
	ld.global.f32 	%f22, [%rd66+-8];
	ld.global.f32 	%f23, [%rd27];
	fma.rn.f32 	%f24, %f22, %f23, %f21;
	ld.global.f32 	%f25, [%rd66+-4];
	ld.global.f32 	%f26, [%rd28];
	fma.rn.f32 	%f27, %f25, %f26, %f24;
	ld.global.f32 	%f28, [%rd66];
	ld.global.f32 	%f29, [%rd29];
	fma.rn.f32 	%f30, %f28, %f29, %f27;
	ld.global.f32 	%f31, [%rd66+4];
	ld.global.f32 	%f32, [%rd30];
	fma.rn.f32 	%f33, %f31, %f32, %f30;
	ld.global.f32 	%f34, [%rd66+8];
	ld.global.f32 	%f35, [%rd31];
	fma.rn.f32 	%f36, %f34, %f35, %f33;
	ld.global.f32 	%f37, [%rd66+12];
	ld.global.f32 	%f38, [%rd32];
	fma.rn.f32 	%f66, %f37, %f38, %f36;
	add.s32 	%r36, %r36, 8;
	add.s32 	%r35, %r35, %r7;
	add.s64 	%rd66, %rd66, 32;
	setp.ne.s32 	%p3, %r36, 0;
	@%p3 bra 	$L__BB0_3;
$L__BB0_4:
	setp.eq.s32 	%p4, %r4, 0;
	@%p4 bra 	$L__BB0_12;
	and.b32  	%r13, %r18, 3;
	setp.lt.u32 	%p5, %r4, 4;
	@%p5 bra 	$L__BB0_7;
	add.s32 	%r27, %r38, %r3;
	mul.wide.u32 	%rd34, %r27, 4;
	add.s64 	%rd35, %rd2, %rd34;
	ld.global.f32 	%f40, [%rd35];
	mad.lo.s32 	%r28, %r38, %r18, %r2;
	mul.wide.s32 	%rd36, %r28, 4;
	add.s64 	%rd37, %rd1, %rd36;
	ld.global.f32 	%f41, [%rd37];
	fma.rn.f32 	%f42, %f40, %f41, %f66;
	cvt.u64.u32 	%rd38, %r3;
	cvt.u64.u32 	%rd39, %r38;
	add.s64 	%rd40, %rd39, %rd38;
	shl.b64 	%rd41, %rd40, 2;
	add.s64 	%rd42, %rd2, %rd41;
	ld.global.f32 	%f43, [%rd42+4];
	mul.wide.s32 	%rd43, %r18, 4;
	add.s64 	%rd44, %rd37, %rd43;
	ld.global.f32 	%f44, [%rd44];
	fma.rn.f32 	%f45, %f43, %f44, %f42;
	ld.global.f32 	%f46, [%rd42+8];
	add.s64 	%rd45, %rd44, %rd43;
	ld.global.f32 	%f47, [%rd45];
	fma.rn.f32 	%f48, %f46, %f47, %f45;
	ld.global.f32 	%f49, [%rd42+12];
	add.s64 	%rd46, %rd45, %rd43;
	ld.global.f32 	%f50, [%rd46];
	fma.rn.f32 	%f66, %f49, %f50, %f48;
	add.s32 	%r38, %r38, 4;
$L__BB0_7:
	setp.eq.s32 	%p6, %r13, 0;
	@%p6 bra 	$L__BB0_12;
	setp.eq.s32 	%p7, %r13, 1;
	@%p7 bra 	$L__BB0_10;
	add.s32 	%r29, %r38, %r3;
	mul.wide.u32 	%rd47, %r29, 4;
	add.s64 	%rd48, %rd2, %rd47;
	ld.global.f32 	%f52, [%rd48];
	mad.lo.s32 	%r30, %r38, %r18, %r2;
	mul.wide.s32 	%rd49, %r30, 4;
	add.s64 	%rd50, %rd1, %rd49;
	ld.global.f32 	%f53, [%rd50];
	fma.rn.f32 	%f54, %f52, %f53, %f66;
	cvt.u64.u32 	%rd51, %r3;
	cvt.u64.u32 	%rd52, %r38;
	add.s64 	%rd53, %rd52, %rd51;
	shl.b64 	%rd54, %rd53, 2;
	add.s64 	%rd55, %rd2, %rd54;
	ld.global.f32 	%f55, [%rd55+4];
	mul.wide.s32 	%rd56, %r18, 4;
	add.s64 	%rd57, %rd50, %rd56;
	ld.global.f32 	%f56, [%rd57];
	fma.rn.f32 	%f66, %f55, %f56, %f54;
	add.s32 	%r38, %r38, 2;
$L__BB0_10:
	and.b32  	%r31, %r18, 1;
	setp.eq.b32 	%p8, %r31, 1;
	not.pred 	%p9, %p8;
	@%p9 bra 	$L__BB0_12;
	add.s32 	%r32, %r38, %r3;
	mul.wide.u32 	%rd58, %r32, 4;
	add.s64 	%rd59, %rd2, %rd58;
	ld.global.f32 	%f57, [%rd59];
	mad.lo.s32 	%r33, %r38, %r18, %r2;
	mul.wide.s32 	%rd60, %r33, 4;
	add.s64 	%rd61, %rd1, %rd60;
	ld.global.f32 	%f58, [%rd61];
	fma.rn.f32 	%f66, %f57, %f58, %f66;
$L__BB0_12:
	ld.param.u64 	%rd65, [_Z22matrixMultiplyNoSharedPfS_S_i_param_2];
	add.s32 	%r34, %r3, %r2;
	cvta.to.global.u64 	%rd62, %rd65;
	mul.wide.s32 	%rd63, %r34, 4;
	add.s64 	%rd64, %rd62, %rd63;
	st.global.f32 	[%rd64], %f66;
$L__BB0_13:
	ret;

}
	// .globl	_Z20matrixMultiplySharedPfS_S_i
.visible .entry _Z20matrixMultiplySharedPfS_S_i(
	.param .u64 .ptr .align 1 _Z20matrixMultiplySharedPfS_S_i_param_0,
	.param .u64 .ptr .align 1 _Z20matrixMultiplySharedPfS_S_i_param_1,
	.param .u64 .ptr .align 1 _Z20matrixMultiplySharedPfS_S_i_param_2,
	.param .u32 _Z20matrixMultiplySharedPfS_S_i_param_3
)
{
	.reg .pred 	%p<10>;
	.reg .b32 	%r<42>;
	.reg .b32 	%f<63>;
	.reg .b64 	%rd<13>;
	// demoted variable
	.shared .align 4 .b8 _ZZ20matrixMultiplySharedPfS_S_iE2As[1024];
	// demoted variable
	.shared .align 4 .b8 _ZZ20matrixMultiplySharedPfS_S_iE2Bs[1024];
	ld.param.u64 	%rd4, [_Z20matrixMultiplySharedPfS_S_i_param_0];
	ld.param.u64 	%rd5, [_Z20matrixMultiplySharedPfS_S_i_param_1];
	ld.param.u64 	%rd6, [_Z20matrixMultiplySharedPfS_S_i_param_2];
	ld.param.u32 	%r24, [_Z20matrixMultiplySharedPfS_S_i_param_3];
	mov.u32 	%r25, %ctaid.x;
	mov.u32 	%r26, %ctaid.y;
	mov.u32 	%r37, %tid.x;
	mov.u32 	%r39, %tid.y;
	shl.b32 	%r27, %r26, 4;
	add.s32 	%r3, %r27, %r39;
	shl.b32 	%r4, %r25, 4;
	add.s32 	%r5, %r4, %r37;
	setp.lt.s32 	%p1, %r24, 1;
	mov.f32 	%f62, 0f00000000;
	@%p1 bra 	$L__BB1_7;
	add.s32 	%r28, %r24, 15;
	shr.u32 	%r29, %r28, 4;
	shl.b32 	%r30, %r39, 6;
	mov.u32 	%r31, _ZZ20matrixMultiplySharedPfS_S_iE2As;
	add.s32 	%r6, %r31, %r30;
	shl.b32 	%r32, %r37, 2;
	add.s32 	%r7, %r6, %r32;
	mov.u32 	%r33, _ZZ20matrixMultiplySharedPfS_S_iE2Bs;
	add.s32 	%r9, %r33, %r32;
	add.s32 	%r8, %r9, %r30;
	neg.s32 	%r41, %r29;
	mad.lo.s32 	%r34, %r39, %r24, %r37;
	add.s32 	%r40, %r34, %r4;
	shl.b32 	%r12, %r24, 4;
	mad.lo.s32 	%r38, %r24, %r3, %r37;
	cvta.to.global.u64 	%rd1, %rd4;
	cvta.to.global.u64 	%rd2, %rd5;
	mov.f32 	%f62, 0f00000000;
$L__BB1_2:
	setp.ge.u32 	%p2, %r3, %r24;
	mul.wide.s32 	%rd7, %r38, 4;
	add.s64 	%rd3, %rd1, %rd7;
	setp.ge.s32 	%p3, %r37, %r24;
	mov.f32 	%f60, 0f00000000;
	or.pred  	%p4, %p2, %p3;
	@%p4 bra 	$L__BB1_4;
	ld.global.f32 	%f60, [%rd3];
$L__BB1_4:
	setp.ge.u32 	%p5, %r5, %r24;
	st.shared.f32 	[%r7], %f60;
	setp.ge.s32 	%p6, %r39, %r24;
	mov.f32 	%f61, 0f00000000;
	or.pred  	%p7, %p6, %p5;
	@%p7 bra 	$L__BB1_6;
	mul.wide.u32 	%rd8, %r40, 4;
	add.s64 	%rd9, %rd2, %rd8;
	ld.global.f32 	%f61, [%rd9];
$L__BB1_6:
	st.shared.f32 	[%r8], %f61;
	bar.sync 	0;
	ld.shared.f32 	%f12, [%r6];
	ld.shared.f32 	%f13, [%r9];
	fma.rn.f32 	%f14, %f12, %f13, %f62;
	ld.shared.f32 	%f15, [%r6+4];
	ld.shared.f32 	%f16, [%r9+64];
	fma.rn.f32 	%f17, %f15, %f16, %f14;
	ld.shared.f32 	%f18, [%r6+8];
	ld.shared.f32 	%f19, [%r9+128];
	fma.rn.f32 	%f20, %f18, %f19, %f17;
	ld.shared.f32 	%f21, [%r6+12];
	ld.shared.f32 	%f22, [%r9+192];
	fma.rn.f32 	%f23, %f21, %f22, %f20;
	ld.shared.f32 	%f24, [%r6+16];
	ld.shared.f32 	%f25, [%r9+256];
	fma.rn.f32 	%f26, %f24, %f25, %f23;
	ld.shared.f32 	%f27, [%r6+20];
	ld.shared.f32 	%f28, [%r9+320];
	fma.rn.f32 	%f29, %f27, %f28, %f26;
	ld.shared.f32 	%f30, [%r6+24];
	ld.shared.f32 	%f31, [%r9+384];
	fma.rn.f32 	%f32, %f30, %f31, %f29;
	ld.shared.f32 	%f33, [%r6+28];
	ld.shared.f32 	%f34, [%r9+448];
	fma.rn.f32 	%f35, %f33, %f34, %f32;
	ld.shared.f32 	%f36, [%r6+32];
	ld.shared.f32 	%f37, [%r9+512];
	fma.rn.f32 	%f38, %f36, %f37, %f35;
	ld.shared.f32 	%f39, [%r6+36];
	ld.shared.f32 	%f40, [%r9+576];
	fma.rn.f32 	%f41, %f39, %f40, %f38;
	ld.shared.f32 	%f42, [%r6+40];
	ld.shared.f32 	%f43, [%r9+640];
	fma.rn.f32 	%f44, %f42, %f43, %f41;
	ld.shared.f32 	%f45, [%r6+44];
	ld.shared.f32 	%f46, [%r9+704];
	fma.rn.f32 	%f47, %f45, %f46, %f44;
	ld.shared.f32 	%f48, [%r6+48];
	ld.shared.f32 	%f49, [%r9+768];
	fma.rn.f32 	%f50, %f48, %f49, %f47;
	ld.shared.f32 	%f51, [%r6+52];
	ld.shared.f32 	%f52, [%r9+832];
	fma.rn.f32 	%f53, %f51, %f52, %f50;
	ld.shared.f32 	%f54, [%r6+56];
	ld.shared.f32 	%f55, [%r9+896];
	fma.rn.f32 	%f56, %f54, %f55, %f53;
	ld.shared.f32 	%f57, [%r6+60];
	ld.shared.f32 	%f58, [%r9+960];
	fma.rn.f32 	%f62, %f57, %f58, %f56;
	bar.sync 	0;
	add.s32 	%r41, %r41, 1;
	setp.ne.s32 	%p8, %r41, 0;
	add.s32 	%r40, %r40, %r12;
	add.s32 	%r39, %r39, 16;
	add.s32 	%r38, %r38, 16;
	add.s32 	%r37, %r37, 16;
	@%p8 bra 	$L__BB1_2;
$L__BB1_7:
	max.s32 	%r35, %r3, %r5;
	setp.ge.s32 	%p9, %r35, %r24;
	@%p9 bra 	$L__BB1_9;
	mad.lo.s32 	%r36, %r24, %r3, %r5;
	cvta.to.global.u64 	%rd10, %rd6;
	mul.wide.u32 	%rd11, %r36, 4;
	add.s64 	%rd12, %rd10, %rd11;
	st.global.f32 	[%rd12], %f62;
$L__BB1_9:
	ret;

}
	// .globl	_Z14reduceNoSharedPfS_i
.visible .entry _Z14reduceNoSharedPfS_i(
	.param .u64 .ptr .align 1 _Z14reduceNoSharedPfS_i_param_0,
	.param .u64 .ptr .align 1 _Z14reduceNoSharedPfS_i_param_1,
	.param .u32 _Z14reduceNoSharedPfS_i_param_2
)
{
	.reg .pred 	%p<2>;
	.reg .b32 	%r<6>;
	.reg .b32 	%f<3>;
	.reg .b64 	%rd<7>;

	ld.param.u64 	%rd1, [_Z14reduceNoSharedPfS_i_param_0];
	ld.param.u64 	%rd2, [_Z14reduceNoSharedPfS_i_param_1];
	ld.param.u32 	%r2, [_Z14reduceNoSharedPfS_i_param_2];
	mov.u32 	%r3, %tid.x;
	mov.u32 	%r4, %ctaid.x;
	mov.u32 	%r5, %ntid.x;
	mad.lo.s32 	%r1, %r4, %r5, %r3;
	setp.ge.s32 	%p1, %r1, %r2;
	@%p1 bra 	$L__BB2_2;
	cvta.to.global.u64 	%rd3, %rd1;
	cvta.to.global.u64 	%rd4, %rd2;
	mul.wide.s32 	%rd5, %r1, 4;
	add.s64 	%rd6, %rd3, %rd5;
	ld.global.f32 	%f1, [%rd6];
	atom.global.add.f32 	%f2, [%rd4], %f1;
$L__BB2_2:
	ret;

}
	// .globl	_Z12reduceSharedPfS_i
.visible .entry _Z12reduceSharedPfS_i(
	.param .u64 .ptr .align 1 _Z12reduceSharedPfS_i_param_0,
	.param .u64 .ptr .align 1 _Z12reduceSharedPfS_i_param_1,
	.param .u32 _Z12reduceSharedPfS_i_param_2
)
{
	.reg .pred 	%p<6>;
	.reg .b32 	%r<14>;
	.reg .b32 	%f<10>;
	.reg .b64 	%rd<7>;
	// demoted variable
	.shared .align 4 .b8 _ZZ12reduceSharedPfS_iE5sdata[1024];
	ld.param.u64 	%rd1, [_Z12reduceSharedPfS_i_param_0];
	ld.param.u64 	%rd2, [_Z12reduceSharedPfS_i_param_1];
	ld.param.u32 	%r7, [_Z12reduceSharedPfS_i_param_2];
	mov.u32 	%r1, %tid.x;
	mov.u32 	%r8, %ctaid.x;
	mov.u32 	%r13, %ntid.x;
	mad.lo.s32 	%r3, %r8, %r13, %r1;
	setp.ge.s32 	%p1, %r3, %r7;
	mov.f32 	%f9, 0f00000000;
	@%p1 bra 	$L__BB3_2;
	cvta.to.global.u64 	%rd3, %rd1;
	mul.wide.s32 	%rd4, %r3, 4;
	add.s64 	%rd5, %rd3, %rd4;
	ld.global.f32 	%f9, [%rd5];
$L__BB3_2:
	shl.b32 	%r9, %r1, 2;
	mov.u32 	%r10, _ZZ12reduceSharedPfS_iE5sdata;
	add.s32 	%r4, %r10, %r9;
	st.shared.f32 	[%r4], %f9;
	bar.sync 	0;
	setp.lt.u32 	%p2, %r13, 2;
	@%p2 bra 	$L__BB3_6;
$L__BB3_3:
	shr.u32 	%r6, %r13, 1;
	setp.ge.u32 	%p3, %r1, %r6;
	@%p3 bra 	$L__BB3_5;
	shl.b32 	%r11, %r6, 2;
	add.s32 	%r12, %r4, %r11;
	ld.shared.f32 	%f4, [%r12];
	ld.shared.f32 	%f5, [%r4];
	add.f32 	%f6, %f4, %f5;
	st.shared.f32 	[%r4], %f6;
$L__BB3_5:
	bar.sync 	0;
	setp.gt.u32 	%p4, %r13, 3;
	mov.u32 	%r13, %r6;
	@%p4 bra 	$L__BB3_3;
$L__BB3_6:
	setp.ne.s32 	%p5, %r1, 0;
	@%p5 bra 	$L__BB3_8;
	ld.shared.f32 	%f7, [_ZZ12reduceSharedPfS_iE5sdata];
	cvta.to.global.u64 	%rd6, %rd2;
	atom.global.add.f32 	%f8, [%rd6], %f7;
$L__BB3_8:
	ret;

}
	// .globl	_Z17sharedMemoryBanksPf
.visible .entry _Z17sharedMemoryBanksPf(
	.param .u64 .ptr .align 1 _Z17sharedMemoryBanksPf_param_0
)
{
	.reg .pred 	%p<2>;
	.reg .b32 	%r<5>;
	.reg .b32 	%f<18>;
	.reg .b64 	%rd<3>;
	// demoted variable
	.shared .align 4 .b8 _ZZ17sharedMemoryBanksPfE6shared[1024];
	ld.param.u64 	%rd1, [_Z17sharedMemoryBanksPf_param_0];
	mov.u32 	%r1, %tid.x;
	cvt.rn.f32.u32 	%f1, %r1;
	shl.b32 	%r2, %r1, 2;
	mov.u32 	%r3, _ZZ17sharedMemoryBanksPfE6shared;
	add.s32 	%r4, %r3, %r2;
	st.shared.f32 	[%r4], %f1;
	bar.sync 	0;
	setp.ne.s32 	%p1, %r1, 0;
	@%p1 bra 	$L__BB4_2;
	cvta.to.global.u64 	%rd2, %rd1;
	ld.shared.f32 	%f2, [_ZZ17sharedMemoryBanksPfE6shared];
	add.f32 	%f3, %f2, 0f00000000;
	ld.shared.f32 	%f4, [_ZZ17sharedMemoryBanksPfE6shared+128];
	add.f32 	%f5, %f3, %f4;
	ld.shared.f32 	%f6, [_ZZ17sharedMemoryBanksPfE6shared+256];
	add.f32 	%f7, %f5, %f6;
	ld.shared.f32 	%f8, [_ZZ17sharedMemoryBanksPfE6shared+384];
	add.f32 	%f9, %f7, %f8;
	ld.shared.f32 	%f10, [_ZZ17sharedMemoryBanksPfE6shared+512];
	add.f32 	%f11, %f9, %f10;
	ld.shared.f32 	%f12, [_ZZ17sharedMemoryBanksPfE6shared+640];
	add.f32 	%f13, %f11, %f12;
	ld.shared.f32 	%f14, [_ZZ17sharedMemoryBanksPfE6shared+768];
	add.f32 	%f15, %f13, %f14;
	ld.shared.f32 	%f16, [_ZZ17sharedMemoryBanksPfE6shared+896];
	add.f32 	%f17, %f15, %f16;
	st.global.f32 	[%rd2], %f17;
$L__BB4_2:
	ret;

}


// ===== COMPILED SASS (sm_100) =====

	.target	sm_100

	.elftype	@"ET_EXEC"


//--------------------- .note.nv.tkinfo           --------------------------
	.section	.note.nv.tkinfo,"",@"SHT_NOTE"
	.sectionflags	@"SHF_NOTE_NV_TKINFO"
	.tkinfo
        /*0018*/ 	.word	0x00000002
        /*0030*/ 	.string	""
        /*0030*/ 	.string	"ptxas"
        /*0030*/ 	.string	"Cuda compilation tools, release 13.0, V13.0.88"
        /*0030*/ 	.string	"Build cuda_13.0.r13.0/compiler.36424714_0"
        /*0030*/ 	.string	"-arch sm_100 -m 64 "



//--------------------- .note.nv.cuinfo           --------------------------
	.section	.note.nv.cuinfo,"",@"SHT_NOTE"
	.sectionflags	@"SHF_NOTE_NV_CUINFO"
        /*0018*/ 	.short	0x0002
        /*001a*/ 	.short	0x0064
        /*001c*/ 	.short	0x0082
	.zero		2


//--------------------- .nv.info                  --------------------------
	.section	.nv.info,"",@"SHT_CUDA_INFO"
	.align	4


	//----- nvinfo : EIATTR_REGCOUNT
	.align		4
        /*0000*/ 	.byte	0x04, 0x2f
        /*0002*/ 	.short	(.L_1 - .L_0)
	.align		4
.L_0:
        /*0004*/ 	.word	index@(_Z22matrixMultiplyNoSharedPfS_S_i)
        /*0008*/ 	.word	0x0000001e


	//----- nvinfo : EIATTR_FRAME_SIZE
	.align		4
.L_1:
        /*000c*/ 	.byte	0x04, 0x11
        /*000e*/ 	.short	(.L_3 - .L_2)
	.align		4
.L_2:
        /*0010*/ 	.word	index@(_Z22matrixMultiplyNoSharedPfS_S_i)
        /*0014*/ 	.word	0x00000000


	//----- nvinfo : EIATTR_REGCOUNT
	.align		4
.L_3:
        /*0018*/ 	.byte	0x04, 0x2f
        /*001a*/ 	.short	(.L_5 - .L_4)
	.align		4
.L_4:
        /*001c*/ 	.word	index@(_Z20matrixMultiplySharedPfS_S_i)
        /*0020*/ 	.word	0x00000020


	//----- nvinfo : EIATTR_FRAME_SIZE
	.align		4
.L_5:
        /*0024*/ 	.byte	0x04, 0x11
        /*0026*/ 	.short	(.L_7 - .L_6)
	.align		4
.L_6:
        /*0028*/ 	.word	index@(_Z20matrixMultiplySharedPfS_S_i)
        /*002c*/ 	.word	0x00000000


	//----- nvinfo : EIATTR_REGCOUNT
	.align		4
.L_7:
        /*0030*/ 	.byte	0x04, 0x2f
        /*0032*/ 	.short	(.L_9 - .L_8)
	.align		4
.L_8:
        /*0034*/ 	.word	index@(_Z14reduceNoSharedPfS_i)
        /*0038*/ 	.word	0x00000008


	//----- nvinfo : EIATTR_FRAME_SIZE
	.align		4
.L_9:
        /*003c*/ 	.byte	0x04, 0x11
        /*003e*/ 	.short	(.L_11 - .L_10)
	.align		4
.L_10:
        /*0040*/ 	.word	index@(_Z14reduceNoSharedPfS_i)
        /*0044*/ 	.word	0x00000000


	//----- nvinfo : EIATTR_REGCOUNT
	.align		4
.L_11:
        /*0048*/ 	.byte	0x04, 0x2f
        /*004a*/ 	.short	(.L_13 - .L_12)
	.align		4
.L_12:
        /*004c*/ 	.word	index@(_Z12reduceSharedPfS_i)
        /*0050*/ 	.word	0x0000000a


	//----- nvinfo : EIATTR_FRAME_SIZE
	.align		4
.L_13:
        /*0054*/ 	.byte	0x04, 0x11
        /*0056*/ 	.short	(.L_15 - .L_14)
	.align		4
.L_14:
        /*0058*/ 	.word	index@(_Z12reduceSharedPfS_i)
        /*005c*/ 	.word	0x00000000


	//----- nvinfo : EIATTR_REGCOUNT
	.align		4
.L_15:
        /*0060*/ 	.byte	0x04, 0x2f
        /*0062*/ 	.short	(.L_17 - .L_16)
	.align		4
.L_16:
        /*0064*/ 	.word	index@(_Z17sharedMemoryBanksPf)
        /*0068*/ 	.word	0x00000012


	//----- nvinfo : EIATTR_FRAME_SIZE
	.align		4
.L_17:
        /*006c*/ 	.byte	0x04, 0x11
        /*006e*/ 	.short	(.L_19 - .L_18)
	.align		4
.L_18:
        /*0070*/ 	.word	index@(_Z17sharedMemoryBanksPf)
        /*0074*/ 	.word	0x00000000


	//----- nvinfo : EIATTR_MIN_STACK_SIZE
	.align		4
.L_19:
        /*0078*/ 	.byte	0x04, 0x12
        /*007a*/ 	.short	(.L_21 - .L_20)
	.align		4
.L_20:
        /*007c*/ 	.word	index@(_Z17sharedMemoryBanksPf)
        /*0080*/ 	.word	0x00000000


	//----- nvinfo : EIATTR_MIN_STACK_SIZE
	.align		4
.L_21:
        /*0084*/ 	.byte	0x04, 0x12
        /*0086*/ 	.short	(.L_23 - .L_22)
	.align		4
.L_22:
        /*0088*/ 	.word	index@(_Z12reduceSharedPfS_i)
        /*008c*/ 	.word	0x00000000


	//----- nvinfo : EIATTR_MIN_STACK_SIZE
	.align		4
.L_23:
        /*0090*/ 	.byte	0x04, 0x12
        /*0092*/ 	.short	(.L_25 - .L_24)
	.align		4
.L_24:
        /*0094*/ 	.word	index@(_Z14reduceNoSharedPfS_i)
        /*0098*/ 	.word	0x00000000


	//----- nvinfo : EIATTR_MIN_STACK_SIZE
	.align		4
.L_25:
        /*009c*/ 	.byte	0x04, 0x12
        /*009e*/ 	.short	(.L_27 - .L_26)
	.align		4
.L_26:
        /*00a0*/ 	.word	index@(_Z20matrixMultiplySharedPfS_S_i)
        /*00a4*/ 	.word	0x00000000


	//----- nvinfo : EIATTR_MIN_STACK_SIZE
	.align		4
.L_27:
        /*00a8*/ 	.byte	0x04, 0x12
        /*00aa*/ 	.short	(.L_29 - .L_28)
	.align		4
.L_28:
        /*00ac*/ 	.word	index@(_Z22matrixMultiplyNoSharedPfS_S_i)
        /*00b0*/ 	.word	0x00000000
.L_29:


//--------------------- .nv.compat                --------------------------
	.section	.nv.compat,"",@"SHT_CUDA_COMPAT_INFO"
	.align	4
        /*0000*/ 	.byte	0x02, 0x09, 0x00, 0x00, 0x02, 0x02, 0x01, 0x00, 0x02, 0x05, 0x05, 0x00, 0x03, 0x07, 0x01, 0x01
        /*0010*/ 	.byte	0x02, 0x03, 0x00, 0x00, 0x02, 0x06, 0x01, 0x00, 0x04, 0x0b, 0x08, 0x00, 0x09, 0x00, 0x00, 0x00
        /*0020*/ 	.byte	0x00, 0x00, 0x00, 0x00


//--------------------- .nv.info._Z17sharedMemoryBanksPf --------------------------
	.section	.nv.info._Z17sharedMemoryBanksPf,"",@"SHT_CUDA_INFO"
	.sectionflags	@""
	.align	4


	//----- nvinfo : EIATTR_CUDA_API_VERSION
	.align		4
        /*0000*/ 	.byte	0x04, 0x37
        /*0002*/ 	.short	(.L_31 - .L_30)
.L_30:
        /*0004*/ 	.word	0x00000082


	//----- nvinfo : EIATTR_KPARAM_INFO
	.align		4
.L_31:
        /*0008*/ 	.byte	0x04, 0x17
        /*000a*/ 	.short	(.L_33 - .L_32)
.L_32:
        /*000c*/ 	.word	0x00000000
        /*0010*/ 	.short	0x0000
        /*0012*/ 	.short	0x0000
        /*0014*/ 	.byte	0x00, 0xf5, 0x21, 0x00


	//----- nvinfo : EIATTR_SPARSE_MMA_MASK
	.align		4
.L_33:
        /*0018*/ 	.byte	0x03, 0x50
        /*001a*/ 	.short	0x0000


	//----- nvinfo : EIATTR_MAXREG_COUNT
	.align		4
        /*001c*/ 	.byte	0x03, 0x1b
        /*001e*/ 	.short	0x00ff


	//----- nvinfo : EIATTR_NUM_BARRIERS
	.align		4
        /*0020*/ 	.byte	0x02, 0x4c
        /*0022*/ 	.byte	0x01
	.zero		1


	//----- nvinfo : EIATTR_MERCURY_ISA_VERSION
	.align		4
        /*0024*/ 	.byte	0x03, 0x5f
        /*0026*/ 	.short	0x0101


	//----- nvinfo : EIATTR_VRC_CTA_INIT_COUNT
	.align		4
        /*0028*/ 	.byte	0x02, 0x4a
	.zero		1
	.zero		1


	//----- nvinfo : EIATTR_EXIT_INSTR_OFFSETS
	.align		4
        /*002c*/ 	.byte	0x04, 0x1c
        /*002e*/ 	.short	(.L_35 - .L_34)


	//   ....[0]....
.L_34:
        /*0030*/ 	.word	0x000000a0


	//   ....[1]....
        /*0034*/ 	.word	0x000001e0


	//----- nvinfo : EIATTR_CBANK_PARAM_SIZE
	.align		4
.L_35:
        /*0038*/ 	.byte	0x03, 0x19
        /*003a*/ 	.short	0x0008


	//----- nvinfo : EIATTR_PARAM_CBANK
	.align		4
        /*003c*/ 	.byte	0x04, 0x0a
        /*003e*/ 	.short	(.L_37 - .L_36)
	.align		4
.L_36:
        /*0040*/ 	.word	index@(.nv.constant0._Z17sharedMemoryBanksPf)
        /*0044*/ 	.short	0x0380
        /*0046*/ 	.short	0x0008


	//----- nvinfo : EIATTR_SW_WAR
	.align		4
.L_37:
        /*0048*/ 	.byte	0x04, 0x36
        /*004a*/ 	.short	(.L_39 - .L_38)
.L_38:
        /*004c*/ 	.word	0x00000008
.L_39:


//--------------------- .nv.info._Z12reduceSharedPfS_i --------------------------
	.section	.nv.info._Z12reduceSharedPfS_i,"",@"SHT_CUDA_INFO"
	.sectionflags	@""
	.align	4


	//----- nvinfo : EIATTR_CUDA_API_VERSION
	.align		4
        /*0000*/ 	.byte	0x04, 0x37
        /*0002*/ 	.short	(.L_41 - .L_40)
.L_40:
        /*0004*/ 	.word	0x00000082


	//----- nvinfo : EIATTR_KPARAM_INFO
	.align		4
.L_41:
        /*0008*/ 	.byte	0x04, 0x17
        /*000a*/ 	.short	(.L_43 - .L_42)
.L_42:
        /*000c*/ 	.word	0x00000000
        /*0010*/ 	.short	0x0002
        /*0012*/ 	.short	0x0010
        /*0014*/ 	.byte	0x00, 0xf0, 0x11, 0x00


	//----- nvinfo : EIATTR_KPARAM_INFO
	.align		4
.L_43:
        /*0018*/ 	.byte	0x04, 0x17
        /*001a*/ 	.short	(.L_45 - .L_44)
.L_44:
        /*001c*/ 	.word	0x00000000
        /*0020*/ 	.short	0x0001
        /*0022*/ 	.short	0x0008
        /*0024*/ 	.byte	0x00, 0xf5, 0x21, 0x00


	//----- nvinfo : EIATTR_KPARAM_INFO
	.align		4
.L_45:
        /*0028*/ 	.byte	0x04, 0x17
        /*002a*/ 	.short	(.L_47 - .L_46)
.L_46:
        /*002c*/ 	.word	0x00000000
        /*0030*/ 	.short	0x0000
        /*0032*/ 	.short	0x0000
        /*0034*/ 	.byte	0x00, 0xf5, 0x21, 0x00


	//----- nvinfo : EIATTR_SPARSE_MMA_MASK
	.align		4
.L_47:
        /*0038*/ 	.byte	0x03, 0x50
        /*003a*/ 	.short	0x0000


	//----- nvinfo : EIATTR_MAXREG_COUNT
	.align		4
        /*003c*/ 	.byte	0x03, 0x1b
        /*003e*/ 	.short	0x00ff


	//----- nvinfo : EIATTR_NUM_BARRIERS
	.align		4
        /*0040*/ 	.byte	0x02, 0x4c
        /*0042*/ 	.byte	0x01
	.zero		1


	//----- nvinfo : EIATTR_MERCURY_ISA_VERSION
	.align		4
        /*0044*/ 	.byte	0x03, 0x5f
        /*0046*/ 	.short	0x0101


	//----- nvinfo : EIATTR_VRC_CTA_INIT_COUNT
	.align		4
        /*0048*/ 	.byte	0x02, 0x4a
	.zero		1
	.zero		1


	//----- nvinfo : EIATTR_EXIT_INSTR_OFFSETS
	.align		4
        /*004c*/ 	.byte	0x04, 0x1c
        /*004e*/ 	.short	(.L_49 - .L_48)


	//   ....[0]....
.L_48:
        /*0050*/ 	.word	0x00000200


	//   ....[1]....
        /*0054*/ 	.word	0x00000270


	//----- nvinfo : EIATTR_CBANK_PARAM_SIZE
	.align		4
.L_49:
        /*0058*/ 	.byte	0x03, 0x19
        /*005a*/ 	.short	0x0014


	//----- nvinfo : EIATTR_PARAM_CBANK
	.align		4
        /*005c*/ 	.byte	0x04, 0x0a
        /*005e*/ 	.short	(.L_51 - .L_50)
	.align		4
.L_50:
        /*0060*/ 	.word	index@(.nv.constant0._Z12reduceSharedPfS_i)
        /*0064*/ 	.short	0x0380
        /*0066*/ 	.short	0x0014


	//----- nvinfo : EIATTR_SW_WAR
	.align		4
.L_51:
        /*0068*/ 	.byte	0x04, 0x36
        /*006a*/ 	.short	(.L_53 - .L_52)
.L_52:
        /*006c*/ 	.word	0x00000008
.L_53:


//--------------------- .nv.info._Z14reduceNoSharedPfS_i --------------------------
	.section	.nv.info._Z14reduceNoSharedPfS_i,"",@"SHT_CUDA_INFO"
	.sectionflags	@""
	.align	4


	//----- nvinfo : EIATTR_CUDA_API_VERSION
	.align		4
        /*0000*/ 	.byte	0x04, 0x37
        /*0002*/ 	.short	(.L_55 - .L_54)
.L_54:
        /*0004*/ 	.word	0x00000082


	//----- nvinfo : EIATTR_KPARAM_INFO
	.align		4
.L_55:
        /*0008*/ 	.byte	0x04, 0x17
        /*000a*/ 	.short	(.L_57 - .L_56)
.L_56:
        /*000c*/ 	.word	0x00000000
        /*0010*/ 	.short	0x0002
        /*0012*/ 	.short	0x0010
        /*0014*/ 	.byte	0x00, 0xf0, 0x11, 0x00


	//----- nvinfo : EIATTR_KPARAM_INFO
	.align		4
.L_57:
        /*0018*/ 	.byte	0x04, 0x17
        /*001a*/ 	.short	(.L_59 - .L_58)
.L_58:
        /*001c*/ 	.word	0x00000000
        /*0020*/ 	.short	0x0001
        /*0022*/ 	.short	0x0008
        /*0024*/ 	.byte	0x00, 0xf5, 0x21, 0x00


	//----- nvinfo : EIATTR_KPARAM_INFO
	.align		4
.L_59:
        /*0028*/ 	.byte	0x04, 0x17
        /*002a*/ 	.short	(.L_61 - .L_60)
.L_60:
        /*002c*/ 	.word	0x00000000
        /*0030*/ 	.short	0x0000
        /*0032*/ 	.short	0x0000
        /*0034*/ 	.byte	0x00, 0xf5, 0x21, 0x00


	//----- nvinfo : EIATTR_SPARSE_MMA_MASK
	.align		4
.L_61:
        /*0038*/ 	.byte	0x03, 0x50
        /*003a*/ 	.short	0x0000


	//----- nvinfo : EIATTR_MAXREG_COUNT
	.align		4
        /*003c*/ 	.byte	0x03, 0x1b
        /*003e*/ 	.short	0x00ff


	//----- nvinfo : EIATTR_MERCURY_ISA_VERSION
	.align		4
        /*0040*/ 	.byte	0x03, 0x5f
        /*0042*/ 	.short	0x0101


	//----- nvinfo : EIATTR_VRC_CTA_INIT_COUNT
	.align		4
        /*0044*/ 	.byte	0x02, 0x4a
	.zero		1
	.zero		1


	//----- nvinfo : EIATTR_EXIT_INSTR_OFFSETS
	.align		4
        /*0048*/ 	.byte	0x04, 0x1c
        /*004a*/ 	.short	(.L_63 - .L_62)


	//   ....[0]....
.L_62:
        /*004c*/ 	.word	0x00000070


	//   ....[1]....
        /*0050*/ 	.word	0x000000e0


	//----- nvinfo : EIATTR_CBANK_PARAM_SIZE
	.align		4
.L_63:
        /*0054*/ 	.byte	0x03, 0x19
        /*0056*/ 	.short	0x0014


	//----- nvinfo : EIATTR_PARAM_CBANK
	.align		4
        /*0058*/ 	.byte	0x04, 0x0a
        /*005a*/ 	.short	(.L_65 - .L_64)
	.align		4
.L_64:
        /*005c*/ 	.word	index@(.nv.constant0._Z14reduceNoSharedPfS_i)
        /*0060*/ 	.short	0x0380
        /*0062*/ 	.short	0x0014


	//----- nvinfo : EIATTR_SW_WAR
	.align		4
.L_65:
        /*0064*/ 	.byte	0x04, 0x36
        /*0066*/ 	.short	(.L_67 - .L_66)
.L_66:
        /*0068*/ 	.word	0x00000008
.L_67:


//--------------------- .nv.info._Z20matrixMultiplySharedPfS_S_i --------------------------
	.section	.nv.info._Z20matrixMultiplySharedPfS_S_i,"",@"SHT_CUDA_INFO"
	.sectionflags	@""
	.align	4


	//----- nvinfo : EIATTR_CUDA_API_VERSION
	.align		4
        /*0000*/ 	.byte	0x04, 0x37
        /*0002*/ 	.short	(.L_69 - .L_68)
.L_68:
        /*0004*/ 	.word	0x00000082


	//----- nvinfo : EIATTR_KPARAM_INFO
	.align		4
.L_69:
        /*0008*/ 	.byte	0x04, 0x17
        /*000a*/ 	.short	(.L_71 - .L_70)
.L_70:
        /*000c*/ 	.word	0x00000000
        /*0010*/ 	.short	0x0003
        /*0012*/ 	.short	0x0018
        /*0014*/ 	.byte	0x00, 0xf0, 0x11, 0x00


	//----- nvinfo : EIATTR_KPARAM_INFO
	.align		4
.L_71:
        /*0018*/ 	.byte	0x04, 0x17
        /*001a*/ 	.short	(.L_73 - .L_72)
.L_72:
        /*001c*/ 	.word	0x00000000
        /*0020*/ 	.short	0x0002
        /*0022*/ 	.short	0x0010
        /*0024*/ 	.byte	0x00, 0xf5, 0x21, 0x00


	//----- nvinfo : EIATTR_KPARAM_INFO
	.align		4
.L_73:
        /*0028*/ 	.byte	0x04, 0x17
        /*002a*/ 	.short	(.L_75 - .L_74)
.L_74:
        /*002c*/ 	.word	0x00000000
        /*0030*/ 	.short	0x0001
        /*0032*/ 	.short	0x0008
        /*0034*/ 	.byte	0x00, 0xf5, 0x21, 0x00


	//----- nvinfo : EIATTR_KPARAM_INFO
	.align		4
.L_75:
        /*0038*/ 	.byte	0x04, 0x17
        /*003a*/ 	.short	(.L_77 - .L_76)
.L_76:
        /*003c*/ 	.word	0x00000000
        /*0040*/ 	.short	0x0000
        /*0042*/ 	.short	0x0000
        /*0044*/ 	.byte	0x00, 0xf5, 0x21, 0x00


	//----- nvinfo : EIATTR_SPARSE_MMA_MASK
	.align		4
.L_77:
        /*0048*/ 	.byte	0x03, 0x50
        /*004a*/ 	.short	0x0000


	//----- nvinfo : EIATTR_MAXREG_COUNT
	.align		4
        /*004c*/ 	.byte	0x03, 0x1b
        /*004e*/ 	.short	0x00ff


	//----- nvinfo : EIATTR_NUM_BARRIERS
	.align		4
        /*0050*/ 	.byte	0x02, 0x4c
        /*0052*/ 	.byte	0x01
	.zero		1


	//----- nvinfo : EIATTR_MERCURY_ISA_VERSION
	.align		4
        /*0054*/ 	.byte	0x03, 0x5f
        /*0056*/ 	.short	0x0101


	//----- nvinfo : EIATTR_VRC_CTA_INIT_COUNT
	.align		4
        /*0058*/ 	.byte	0x02, 0x4a
	.zero		1
	.zero		1


	//----- nvinfo : EIATTR_EXIT_INSTR_OFFSETS
	.align		4
        /*005c*/ 	.byte	0x04, 0x1c
        /*005e*/ 	.short	(.L_79 - .L_78)


	//   ....[0]....
.L_78:
        /*0060*/ 	.word	0x000005c0


	//   ....[1]....
        /*0064*/ 	.word	0x00000610


	//----- nvinfo : EIATTR_CBANK_PARAM_SIZE
	.align		4
.L_79:
        /*0068*/ 	.byte	0x03, 0x19
        /*006a*/ 	.short	0x001c


	//----- nvinfo : EIATTR_PARAM_CBANK
	.align		4
        /*006c*/ 	.byte	0x04, 0x0a
        /*006e*/ 	.short	(.L_81 - .L_80)
	.align		4
.L_80:
        /*0070*/ 	.word	index@(.nv.constant0._Z20matrixMultiplySharedPfS_S_i)
        /*0074*/ 	.short	0x0380
        /*0076*/ 	.short	0x001c


	//----- nvinfo : EIATTR_SW_WAR
	.align		4
.L_81:
        /*0078*/ 	.byte	0x04, 0x36
        /*007a*/ 	.short	(.L_83 - .L_82)
.L_82:
        /*007c*/ 	.word	0x00000008
.L_83:


//--------------------- .nv.info._Z22matrixMultiplyNoSharedPfS_S_i --------------------------
	.section	.nv.info._Z22matrixMultiplyNoSharedPfS_S_i,"",@"SHT_CUDA_INFO"
	.sectionflags	@""
	.align	4


	//----- nvinfo : EIATTR_CUDA_API_VERSION
	.align		4
        /*0000*/ 	.byte	0x04, 0x37
        /*0002*/ 	.short	(.L_85 - .L_84)
.L_84:
        /*0004*/ 	.word	0x00000082


	//----- nvinfo : EIATTR_KPARAM_INFO
	.align		4
.L_85:
        /*0008*/ 	.byte	0x04, 0x17
        /*000a*/ 	.short	(.L_87 - .L_86)
.L_86:
        /*000c*/ 	.word	0x00000000
        /*0010*/ 	.short	0x0003
        /*0012*/ 	.short	0x0018
        /*0014*/ 	.byte	0x00, 0xf0, 0x11, 0x00


	//----- nvinfo : EIATTR_KPARAM_INFO
	.align		4
.L_87:
        /*0018*/ 	.byte	0x04, 0x17
        /*001a*/ 	.short	(.L_89 - .L_88)
.L_88:
        /*001c*/ 	.word	0x00000000
        /*0020*/ 	.short	0x0002
        /*0022*/ 	.short	0x0010
        /*0024*/ 	.byte	0x00, 0xf5, 0x21, 0x00


	//----- nvinfo : EIATTR_KPARAM_INFO
	.align		4
.L_89:
        /*0028*/ 	.byte	0x04, 0x17
        /*002a*/ 	.short	(.L_91 - .L_90)
.L_90:
        /*002c*/ 	.word	0x00000000
        /*0030*/ 	.short	0x0001
        /*0032*/ 	.short	0x0008
        /*0034*/ 	.byte	0x00, 0xf5, 0x21, 0x00


	//----- nvinfo : EIATTR_KPARAM_INFO
	.align		4
.L_91:
        /*0038*/ 	.byte	0x04, 0x17
        /*003a*/ 	.short	(.L_93 - .L_92)
.L_92:
        /*003c*/ 	.word	0x00000000
        /*0040*/ 	.short	0x0000
        /*0042*/ 	.short	0x0000
        /*0044*/ 	.byte	0x00, 0xf5, 0x21, 0x00


	//----- nvinfo : EIATTR_SPARSE_MMA_MASK
	.align		4
.L_93:
        /*0048*/ 	.byte	0x03, 0x50
        /*004a*/ 	.short	0x0000


	//----- nvinfo : EIATTR_MAXREG_COUNT
	.align		4
        /*004c*/ 	.byte	0x03, 0x1b
        /*004e*/ 	.short	0x00ff


	//----- nvinfo : EIATTR_MERCURY_ISA_VERSION
	.align		4
        /*0050*/ 	.byte	0x03, 0x5f
        /*0052*/ 	.short	0x0101


	//----- nvinfo : EIATTR_VRC_CTA_INIT_COUNT
	.align		4
        /*0054*/ 	.byte	0x02, 0x4a
	.zero		1
	.zero		1


	//----- nvinfo : EIATTR_EXIT_INSTR_OFFSETS
	.align		4
        /*0058*/ 	.byte	0x04, 0x1c
        /*005a*/ 	.short	(.L_95 - .L_94)


	//   ....[0]....
.L_94:
        /*005c*/ 	.word	0x000000c0


	//   ....[1]....
        /*0060*/ 	.word	0x00000a90


	//----- nvinfo : EIATTR_CBANK_PARAM_SIZE
	.align		4
.L_95:
        /*0064*/ 	.byte	0x03, 0x19
        /*0066*/ 	.short	0x001c


	//----- nvinfo : EIATTR_PARAM_CBANK
	.align		4
        /*0068*/ 	.byte	0x04, 0x0a
        /*006a*/ 	.short	(.L_97 - .L_96)
	.align		4
.L_96:
        /*006c*/ 	.word	index@(.nv.constant0._Z22matrixMultiplyNoSharedPfS_S_i)
        /*0070*/ 	.short	0x0380
        /*0072*/ 	.short	0x001c


	//----- nvinfo : EIATTR_SW_WAR
	.align		4
.L_97:
        /*0074*/ 	.byte	0x04, 0x36
        /*0076*/ 	.short	(.L_99 - .L_98)
.L_98:
        /*0078*/ 	.word	0x00000008
.L_99:


//--------------------- .nv.callgraph             --------------------------
	.section	.nv.callgraph,"",@"SHT_CUDA_CALLGRAPH"
	.align	4
	.sectionentsize	8
	.align		4
        /*0000*/ 	.word	0x00000000
	.align		4
        /*0004*/ 	.word	0xffffffff
	.align		4
        /*0008*/ 	.word	0x00000000
	.align		4
        /*000c*/ 	.word	0xfffffffe
	.align		4
        /*0010*/ 	.word	0x00000000
	.align		4
        /*0014*/ 	.word	0xfffffffd
	.align		4
        /*0018*/ 	.word	0x00000000
	.align		4
        /*001c*/ 	.word	0xfffffffc


//--------------------- .text._Z17sharedMemoryBanksPf --------------------------
	.section	.text._Z17sharedMemoryBanksPf,"ax",@progbits
	.align	128
        .global         _Z17sharedMemoryBanksPf
        .type           _Z17sharedMemoryBanksPf,@function
        .size           _Z17sharedMemoryBanksPf,(.L_x_13 - _Z17sharedMemoryBanksPf)
        .other          _Z17sharedMemoryBanksPf,@"STO_CUDA_ENTRY STV_DEFAULT"
_Z17sharedMemoryBanksPf:
.text._Z17sharedMemoryBanksPf:
[----:B------:R-:W-:Y:S01]  /*0000*/  LDC R1, c[0x0][0x37c] ;  /* 0x0000df00ff017b82 */ /* 0x000fe20000000800 */
[----:B------:R-:W0:Y:S07]  /*0010*/  S2R R3, SR_TID.X ;  /* 0x0000000000037919 */ /* 0x000e2e0000002100 */
[----:B------:R-:W1:Y:S01]  /*0020*/  S2UR UR5, SR_CgaCtaId ;  /* 0x00000000000579c3 */ /* 0x000e620000008800 */
[----:B------:R-:W-:Y:S02]  /*0030*/  UMOV UR4, 0x400 ;  /* 0x0000040000047882 */ /* 0x000fe40000000000 */
[----:B-1----:R-:W-:Y:S01]  /*0040*/  ULEA UR4, UR5, UR4, 0x18 ;  /* 0x0000000405047291 */ /* 0x002fe2000f8ec0ff */
[----:B0-----:R-:W-:-:S02]  /*0050*/  ISETP.NE.AND P0, PT, R3, RZ, PT ;  /* 0x000000ff0300720c */ /* 0x001fc40003f05270 */
[----:B------:R-:W-:-:S03]  /*0060*/  I2FP.F32.U32 R0, R3 ;  /* 0x0000000300007245 */ /* 0x000fc60000201000 */
[----:B------:R-:W-:-:S05]  /*0070*/  LEA R3, R3, UR4, 0x2 ;  /* 0x0000000403037c11 */ /* 0x000fca000f8e10ff */
[----:B------:R0:W-:Y:S01]  /*0080*/  STS [R3], R0 ;  /* 0x0000000003007388 */ /* 0x0001e20000000800 */
[----:B------:R-:W-:Y:S06]  /*0090*/  BAR.SYNC.DEFER_BLOCKING 0x0 ;  /* 0x0000000000007b1d */ /* 0x000fec0000010000 */
[----:B------:R-:W-:Y:S05]  /*00a0*/  @P0 EXIT ;  /* 0x000000000000094d */ /* 0x000fea0003800000 */
[----:B0-----:R-:W0:Y:S01]  /*00b0*/  LDS R0, [UR4] ;  /* 0x00000004ff007984 */ /* 0x001e220008000800 */
[----:B------:R-:W1:Y:S03]  /*00c0*/  LDCU.64 UR6, c[0x0][0x358] ;  /* 0x00006b00ff0677ac */ /* 0x000e660008000a00 */
[----:B------:R-:W2:Y:S04]  /*00d0*/  LDS R3, [UR4+0x80] ;  /* 0x00008004ff037984 */ /* 0x000ea80008000800 */
[----:B------:R-:W3:Y:S04]  /*00e0*/  LDS R5, [UR4+0x100] ;  /* 0x00010004ff057984 */ /* 0x000ee80008000800 */
[----:B------:R-:W4:Y:S04]  /*00f0*/  LDS R7, [UR4+0x180] ;  /* 0x00018004ff077984 */ /* 0x000f280008000800 */
[----:B------:R-:W5:Y:S04]  /*0100*/  LDS R9, [UR4+0x200] ;  /* 0x00020004ff097984 */ /* 0x000f680008000800 */
[----:B------:R-:W1:Y:S04]  /*0110*/  LDS R11, [UR4+0x280] ;  /* 0x00028004ff0b7984 */ /* 0x000e680008000800 */
[----:B------:R-:W1:Y:S04]  /*0120*/  LDS R13, [UR4+0x300] ;  /* 0x00030004ff0d7984 */ /* 0x000e680008000800 */
[----:B------:R-:W1:Y:S01]  /*0130*/  LDS R15, [UR4+0x380] ;  /* 0x00038004ff0f7984 */ /* 0x000e620008000800 */
[----:B0-----:R-:W-:-:S04]  /*0140*/  FADD R0, RZ, R0 ;  /* 0x00000000ff007221 */ /* 0x001fc80000000000 */
[----:B--2---:R-:W-:Y:S02]  /*0150*/  FADD R0, R0, R3 ;  /* 0x0000000300007221 */ /* 0x004fe40000000000 */
[----:B------:R-:W0:Y:S02]  /*0160*/  LDC.64 R2, c[0x0][0x380] ;  /* 0x0000e000ff027b82 */ /* 0x000e240000000a00 */
[----:B---3--:R-:W-:-:S04]  /*0170*/  FADD R0, R0, R5 ;  /* 0x0000000500007221 */ /* 0x008fc80000000000 */
[----:B----4-:R-:W-:-:S04]  /*0180*/  FADD R0, R0, R7 ;  /* 0x0000000700007221 */ /* 0x010fc80000000000 */
[----:B-----5:R-:W-:-:S04]  /*0190*/  FADD R0, R0, R9 ;  /* 0x0000000900007221 */ /* 0x020fc80000000000 */
[----:B-1----:R-:W-:-:S04]  /*01a0*/  FADD R0, R0, R11 ;  /* 0x0000000b00007221 */ /* 0x002fc80000000000 */
[----:B------:R-:W-:-:S04]  /*01b0*/  FADD R0, R0, R13 ;  /* 0x0000000d00007221 */ /* 0x000fc80000000000 */
[----:B------:R-:W-:-:S05]  /*01c0*/  FADD R15, R0, R15 ;  /* 0x0000000f000f7221 */ /* 0x000fca0000000000 */
[----:B0-----:R-:W-:Y:S01]  /*01d0*/  STG.E desc[UR6][R2.64], R15 ;  /* 0x0000000f02007986 */ /* 0x001fe2000c101906 */
[----:B------:R-:W-:Y:S05]  /*01e0*/  EXIT ;  /* 0x000000000000794d */ /* 0x000fea0003800000 */
.L_x_0:
[----:B------:R-:W-:-:S00]  /*01f0*/  BRA `(.L_x_0) ;  /* 0xfffffffc00fc7947 */ /* 0x000fc0000383ffff */
[----:B------:R-:W-:-:S00]  /*0200*/  NOP ;  /* 0x0000000000007918 */ /* 0x000fc00000000000 */
[----:B------:R-:W-:-:S00]  /*0210*/  NOP ;  /* 0x0000000000007918 */ /* 0x000fc00000000000 */
[----:B------:R-:W-:-:S00]  /*0220*/  NOP ;  /* 0x0000000000007918 */ /* 0x000fc00000000000 */
[----:B------:R-:W-:-:S00]  /*0230*/  NOP ;  /* 0x0000000000007918 */ /* 0x000fc00000000000 */
[----:B------:R-:W-:-:S00]  /*0240*/  NOP ;  /* 0x0000000000007918 */ /* 0x000fc00000000000 */
[----:B------:R-:W-:-:S00]  /*0250*/  NOP ;  /* 0x0000000000007918 */ /* 0x000fc00000000000 */
[----:B------:R-:W-:-:S00]  /*0260*/  NOP ;  /* 0x0000000000007918 */ /* 0x000fc00000000000 */
[----:B------:R-:W-:-:S00]  /*0270*/  NOP ;  /* 0x0000000000007918 */ /* 0x000fc00000000000 */
.L_x_13:


//--------------------- .text._Z12reduceSharedPfS_i --------------------------
	.section	.text._Z12reduceSharedPfS_i,"ax",@progbits
	.align	128
        .global         _Z12reduceSharedPfS_i
        .type           _Z12reduceSharedPfS_i,@function
        .size           _Z12reduceSharedPfS_i,(.L_x_14 - _Z12reduceSharedPfS_i)
        .other          _Z12reduceSharedPfS_i,@"STO_CUDA_ENTRY STV_DEFAULT"
_Z12reduceSharedPfS_i:
.text._Z12reduceSharedPfS_i:
[----:B------:R-:W-:Y:S01]  /*0000*/  LDC R1, c[0x0][0x37c] ;  /* 0x0000df00ff017b82 */ /* 0x000fe20000000800 */
[----:B------:R-:W0:Y:S07]  /*0010*/  S2R R7, SR_TID.X ;  /* 0x0000000000077919 */ /* 0x000e2e0000002100 */
[----:B------:R-:W0:Y:S01]  /*0020*/  S2UR UR4, SR_CTAID.X ;  /* 0x00000000000479c3 */ /* 0x000e220000002500 */
[----:B------:R-:W1:Y:S01]  /*0030*/  LDCU UR5, c[0x0][0x390] ;  /* 0x00007200ff0577ac */ /* 0x000e620008000800 */
[----:B------:R-:W-:Y:S01]  /*0040*/  IMAD.MOV.U32 R4, RZ, RZ, RZ ;  /* 0x000000ffff047224 */ /* 0x000fe200078e00ff */
[----:B------:R-:W2:Y:S05]  /*0050*/  LDCU.64 UR6, c[0x0][0x358] ;  /* 0x00006b00ff0677ac */ /* 0x000eaa0008000a00 */
[----:B------:R-:W0:Y:S02]  /*0060*/  LDC R0, c[0x0][0x360] ;  /* 0x0000d800ff007b82 */ /* 0x000e240000000800 */
[----:B0-----:R-:W-:-:S05]  /*0070*/  IMAD R5, R0, UR4, R7 ;  /* 0x0000000400057c24 */ /* 0x001fca000f8e0207 */
[----:B-1----:R-:W-:-:S13]  /*0080*/  ISETP.GE.AND P0, PT, R5, UR5, PT ;  /* 0x0000000505007c0c */ /* 0x002fda000bf06270 */
[----:B------:R-:W0:Y:S02]  /*0090*/  @!P0 LDC.64 R2, c[0x0][0x380] ;  /* 0x0000e000ff028b82 */ /* 0x000e240000000a00 */
[----:B0-----:R-:W-:-:S05]  /*00a0*/  @!P0 IMAD.WIDE R2, R5, 0x4, R2 ;  /* 0x0000000405028825 */ /* 0x001fca00078e0202 */
[----:B--2---:R-:W2:Y:S01]  /*00b0*/  @!P0 LDG.E R4, desc[UR6][R2.64] ;  /* 0x0000000602048981 */ /* 0x004ea2000c1e1900 */
[----:B------:R-:W0:Y:S01]  /*00c0*/  S2UR UR5, SR_CgaCtaId ;  /* 0x00000000000579c3 */ /* 0x000e220000008800 */
[----:B------:R-:W-:Y:S01]  /*00d0*/  UMOV UR4, 0x400 ;  /* 0x0000040000047882 */ /* 0x000fe20000000000 */
[----:B------:R-:W-:Y:S02]  /*00e0*/  ISETP.GE.U32.AND P1, PT, R0, 0x2, PT ;  /* 0x000000020000780c */ /* 0x000fe40003f26070 */
[----:B------:R-:W-:Y:S01]  /*00f0*/  ISETP.NE.AND P0, PT, R7, RZ, PT ;  /* 0x000000ff0700720c */ /* 0x000fe20003f05270 */
[----:B0-----:R-:W-:-:S06]  /*0100*/  ULEA UR4, UR5, UR4, 0x18 ;  /* 0x0000000405047291 */ /* 0x001fcc000f8ec0ff */
[----:B------:R-:W-:-:S05]  /*0110*/  LEA R5, R7, UR4, 0x2 ;  /* 0x0000000407057c11 */ /* 0x000fca000f8e10ff */
[----:B--2---:R0:W-:Y:S01]  /*0120*/  STS [R5], R4 ;  /* 0x0000000405007388 */ /* 0x0041e20000000800 */
[----:B------:R-:W-:Y:S06]  /*0130*/  BAR.SYNC.DEFER_BLOCKING 0x0 ;  /* 0x0000000000007b1d */ /* 0x000fec0000010000 */
[----:B------:R-:W-:Y:S05]  /*0140*/  @!P1 BRA `(.L_x_1) ;  /* 0x00000000002c9947 */ /* 0x000fea0003800000 */
.L_x_2:
[----:B------:R-:W-:-:S04]  /*0150*/  SHF.R.U32.HI R6, RZ, 0x1, R0 ;  /* 0x00000001ff067819 */ /* 0x000fc80000011600 */
[----:B------:R-:W-:-:S13]  /*0160*/  ISETP.GE.U32.AND P1, PT, R7, R6, PT ;  /* 0x000000060700720c */ /* 0x000fda0003f26070 */
[----:B------:R-:W-:Y:S01]  /*0170*/  @!P1 IMAD R2, R6, 0x4, R5 ;  /* 0x0000000406029824 */ /* 0x000fe200078e0205 */
[----:B------:R-:W-:Y:S05]  /*0180*/  @!P1 LDS R3, [R5] ;  /* 0x0000000005039984 */ /* 0x000fea0000000800 */
[----:B------:R-:W0:Y:S02]  /*0190*/  @!P1 LDS R2, [R2] ;  /* 0x0000000002029984 */ /* 0x000e240000000800 */
[----:B0-----:R-:W-:-:S05]  /*01a0*/  @!P1 FADD R4, R2, R3 ;  /* 0x0000000302049221 */ /* 0x001fca0000000000 */
[----:B------:R1:W-:Y:S01]  /*01b0*/  @!P1 STS [R5], R4 ;  /* 0x0000000405009388 */ /* 0x0003e20000000800 */
[----:B------:R-:W-:Y:S01]  /*01c0*/  BAR.SYNC.DEFER_BLOCKING 0x0 ;  /* 0x0000000000007b1d */ /* 0x000fe20000010000 */
[----:B------:R-:W-:Y:S01]  /*01d0*/  ISETP.GT.U32.AND P1, PT, R0, 0x3, PT ;  /* 0x000000030000780c */ /* 0x000fe20003f24070 */
[----:B------:R-:W-:-:S12]  /*01e0*/  IMAD.MOV.U32 R0, RZ, RZ, R6 ;  /* 0x000000ffff007224 */ /* 0x000fd800078e0006 */
[----:B-1----:R-:W-:Y:S05]  /*01f0*/  @P1 BRA `(.L_x_2) ;  /* 0xfffffffc00d41947 */ /* 0x002fea000383ffff */
.L_x_1:
[----:B------:R-:W-:Y:S05]  /*0200*/  @P0 EXIT ;  /* 0x000000000000094d */ /* 0x000fea0003800000 */
[----:B------:R-:W1:Y:S01]  /*0210*/  S2UR UR5, SR_CgaCtaId ;  /* 0x00000000000579c3 */ /* 0x000e620000008800 */
[----:B------:R-:W-:-:S07]  /*0220*/  UMOV UR4, 0x400 ;  /* 0x0000040000047882 */ /* 0x000fce0000000000 */
[----:B------:R-:W2:Y:S01]  /*0230*/  LDC.64 R2, c[0x0][0x388] ;  /* 0x0000e200ff027b82 */ /* 0x000ea20000000a00 */
[----:B-1----:R-:W-:-:S09]  /*0240*/  ULEA UR4, UR5, UR4, 0x18 ;  /* 0x0000000405047291 */ /* 0x002fd2000f8ec0ff */
[----:B0-----:R-:W2:Y:S04]  /*0250*/  LDS R5, [UR4] ;  /* 0x00000004ff057984 */ /* 0x001ea80008000800 */
[----:B--2---:R-:W-:Y:S01]  /*0260*/  REDG.E.ADD.F32.FTZ.RN.STRONG.GPU desc[UR6][R2.64], R5 ;  /* 0x00000005020079a6 */ /* 0x004fe2000c12f306 */
[----:B------:R-:W-:Y:S05]  /*0270*/  EXIT ;  /* 0x000000000000794d */ /* 0x000fea0003800000 */
.L_x_3:
        /* <DEDUP_REMOVED lines=16> */
.L_x_14:


//--------------------- .text._Z14reduceNoSharedPfS_i --------------------------
	.section	.text._Z14reduceNoSharedPfS_i,"ax",@progbits
	.align	128
        .global         _Z14reduceNoSharedPfS_i
        .type           _Z14reduceNoSharedPfS_i,@function
        .size           _Z14reduceNoSharedPfS_i,(.L_x_15 - _Z14reduceNoSharedPfS_i)
        .other          _Z14reduceNoSharedPfS_i,@"STO_CUDA_ENTRY STV_DEFAULT"
_Z14reduceNoSharedPfS_i:
.text._Z14reduceNoSharedPfS_i:
[----:B------:R-:W-:Y:S01]  /*0000*/  LDC R1, c[0x0][0x37c] ;  /* 0x0000df00ff017b82 */ /* 0x000fe20000000800 */
[----:B------:R-:W0:Y:S07]  /*0010*/  S2R R5, SR_TID.X ;  /* 0x0000000000057919 */ /* 0x000e2e0000002100 */
[----:B------:R-:W0:Y:S01]  /*0020*/  S2UR UR4, SR_CTAID.X ;  /* 0x00000000000479c3 */ /* 0x000e220000002500 */
[----:B------:R-:W1:Y:S07]  /*0030*/  LDCU UR5, c[0x0][0x390] ;  /* 0x00007200ff0577ac */ /* 0x000e6e0008000800 */
[----:B------:R-:W0:Y:S02]  /*0040*/  LDC R0, c[0x0][0x360] ;  /* 0x0000d800ff007b82 */ /* 0x000e240000000800 */
[----:B0-----:R-:W-:-:S05]  /*0050*/  IMAD R5, R0, UR4, R5 ;  /* 0x0000000400057c24 */ /* 0x001fca000f8e0205 */
[----:B-1----:R-:W-:-:S13]  /*0060*/  ISETP.GE.AND P0, PT, R5, UR5, PT ;  /* 0x0000000505007c0c */ /* 0x002fda000bf06270 */
[----:B------:R-:W-:Y:S05]  /*0070*/  @P0 EXIT ;  /* 0x000000000000094d */ /* 0x000fea0003800000 */
[----:B------:R-:W0:Y:S01]  /*0080*/  LDC.64 R2, c[0x0][0x380] ;  /* 0x0000e000ff027b82 */ /* 0x000e220000000a00 */
[----:B------:R-:W1:Y:S01]  /*0090*/  LDCU.64 UR4, c[0x0][0x358] ;  /* 0x00006b00ff0477ac */ /* 0x000e620008000a00 */
[----:B0-----:R-:W-:-:S06]  /*00a0*/  IMAD.WIDE R2, R5, 0x4, R2 ;  /* 0x0000000405027825 */ /* 0x001fcc00078e0202 */
[----:B-1----:R-:W2:Y:S01]  /*00b0*/  LDG.E R3, desc[UR4][R2.64] ;  /* 0x0000000402037981 */ /* 0x002ea2000c1e1900 */
[----:B------:R-:W2:Y:S03]  /*00c0*/  LDC.64 R4, c[0x0][0x388] ;  /* 0x0000e200ff047b82 */ /* 0x000ea60000000a00 */
[----:B--2---:R-:W-:Y:S01]  /*00d0*/  REDG.E.ADD.F32.FTZ.RN.STRONG.GPU desc[UR4][R4.64], R3 ;  /* 0x00000003040079a6 */ /* 0x004fe2000c12f304 */
[----:B------:R-:W-:Y:S05]  /*00e0*/  EXIT ;  /* 0x000000000000794d */ /* 0x000fea0003800000 */
.L_x_4:
        /* <DEDUP_REMOVED lines=9> */
.L_x_15:


//--------------------- .text._Z20matrixMultiplySharedPfS_S_i --------------------------
	.section	.text._Z20matrixMultiplySharedPfS_S_i,"ax",@progbits
	.align	128
        .global         _Z20matrixMultiplySharedPfS_S_i
        .type           _Z20matrixMultiplySharedPfS_S_i,@function
        .size           _Z20matrixMultiplySharedPfS_S_i,(.L_x_16 - _Z20matrixMultiplySharedPfS_S_i)
        .other          _Z20matrixMultiplySharedPfS_S_i,@"STO_CUDA_ENTRY STV_DEFAULT"
_Z20matrixMultiplySharedPfS_S_i:
.text._Z20matrixMultiplySharedPfS_S_i:
[----:B------:R-:W-:Y:S01]  /*0000*/  LDC R1, c[0x0][0x37c] ;  /* 0x0000df00ff017b82 */ /* 0x000fe20000000800 */
[----:B------:R-:W0:Y:S01]  /*0010*/  LDCU UR4, c[0x0][0x398] ;  /* 0x00007300ff0477ac */ /* 0x000e220008000800 */
[----:B------:R-:W1:Y:S01]  /*0020*/  S2R R5, SR_CTAID.Y ;  /* 0x0000000000057919 */ /* 0x000e620000002600 */
[----:B------:R-:W-:Y:S01]  /*0030*/  HFMA2 R25, -RZ, RZ, 0, 0 ;  /* 0x00000000ff197431 */ /* 0x000fe200000001ff */
[----:B------:R-:W2:Y:S01]  /*0040*/  LDCU.64 UR8, c[0x0][0x358] ;  /* 0x00006b00ff0877ac */ /* 0x000ea20008000a00 */
[----:B------:R-:W1:Y:S01]  /*0050*/  S2R R2, SR_TID.Y ;  /* 0x0000000000027919 */ /* 0x000e620000002200 */
[----:B------:R-:W3:Y:S01]  /*0060*/  S2R R10, SR_CTAID.X ;  /* 0x00000000000a7919 */ /* 0x000ee20000002500 */
[----:B------:R-:W3:Y:S01]  /*0070*/  S2R R3, SR_TID.X ;  /* 0x0000000000037919 */ /* 0x000ee20000002100 */
[----:B0-----:R-:W-:-:S04]  /*0080*/  MOV R6, UR4 ;  /* 0x0000000400067c02 */ /* 0x001fc80008000f00 */
[----:B------:R-:W-:Y:S02]  /*0090*/  ISETP.GE.AND P0, PT, R6, 0x1, PT ;  /* 0x000000010600780c */ /* 0x000fe40003f06270 */
[----:B-1----:R-:W-:Y:S02]  /*00a0*/  LEA R5, R5, R2, 0x4 ;  /* 0x0000000205057211 */ /* 0x002fe400078e20ff */
[----:B---3--:R-:W-:-:S09]  /*00b0*/  LEA R4, R10, R3, 0x4 ;  /* 0x000000030a047211 */ /* 0x008fd200078e20ff */
[----:B--2---:R-:W-:Y:S05]  /*00c0*/  @!P0 BRA `(.L_x_5) ;  /* 0x0000000400348947 */ /* 0x004fea0003800000 */
[----:B------:R-:W0:Y:S01]  /*00d0*/  S2UR UR6, SR_CgaCtaId ;  /* 0x00000000000679c3 */ /* 0x000e220000008800 */
[----:B------:R-:W-:Y:S01]  /*00e0*/  UMOV UR4, 0x400 ;  /* 0x0000040000047882 */ /* 0x000fe20000000000 */
[----:B------:R-:W-:Y:S01]  /*00f0*/  IADD3 R8, PT, PT, R6, 0xf, RZ ;  /* 0x0000000f06087810 */ /* 0x000fe20007ffe0ff */
[----:B------:R-:W-:Y:S01]  /*0100*/  UIADD3 UR5, UPT, UPT, UR4, 0x400, URZ ;  /* 0x0000040004057890 */ /* 0x000fe2000fffe0ff */
[-CC-:B------:R-:W-:Y:S01]  /*0110*/  IMAD R7, R2, R6.reuse, R3.reuse ;  /* 0x0000000602077224 */ /* 0x180fe200078e0203 */
[----:B------:R-:W-:Y:S01]  /*0120*/  MOV R25, RZ ;  /* 0x000000ff00197202 */ /* 0x000fe20000000f00 */
[----:B------:R-:W-:Y:S01]  /*0130*/  IMAD R18, R5, R6, R3 ;  /* 0x0000000605127224 */ /* 0x000fe200078e0203 */
[----:B------:R-:W-:Y:S01]  /*0140*/  SHF.R.U32.HI R8, RZ, 0x4, R8 ;  /* 0x00000004ff087819 */ /* 0x000fe20000011608 */
[----:B------:R-:W1:Y:S01]  /*0150*/  LDC R0, c[0x0][0x398] ;  /* 0x0000e600ff007b82 */ /* 0x000e620000000800 */
[----:B------:R-:W-:Y:S02]  /*0160*/  IMAD R7, R10, 0x10, R7 ;  /* 0x000000100a077824 */ /* 0x000fe400078e0207 */
[----:B------:R-:W-:-:S05]  /*0170*/  IADD3 R19, PT, PT, -R8, RZ, RZ ;  /* 0x000000ff08137210 */ /* 0x000fca0007ffe1ff */
[----:B------:R-:W2:Y:S01]  /*0180*/  LDC.64 R22, c[0x0][0x380] ;  /* 0x0000e000ff167b82 */ /* 0x000ea20000000a00 */
[----:B0-----:R-:W-:Y:S02]  /*0190*/  ULEA UR5, UR6, UR5, 0x18 ;  /* 0x0000000506057291 */ /* 0x001fe4000f8ec0ff */
[----:B------:R-:W-:-:S04]  /*01a0*/  ULEA UR4, UR6, UR4, 0x18 ;  /* 0x0000000406047291 */ /* 0x000fc8000f8ec0ff */
[----:B------:R-:W-:Y:S02]  /*01b0*/  LEA R17, R3, UR5, 0x2 ;  /* 0x0000000503117c11 */ /* 0x000fe4000f8e10ff */
[----:B------:R-:W-:-:S03]  /*01c0*/  LEA R16, R2, UR4, 0x6 ;  /* 0x0000000402107c11 */ /* 0x000fc6000f8e30ff */
[----:B------:R-:W-:Y:S01]  /*01d0*/  IMAD R21, R2, 0x40, R17 ;  /* 0x0000004002157824 */ /* 0x000fe200078e0211 */
[----:B------:R-:W-:-:S07]  /*01e0*/  LEA R20, R3, R16, 0x2 ;  /* 0x0000001003147211 */ /* 0x000fce00078e10ff */
.L_x_6:
[----:B-1----:R-:W-:Y:S01]  /*01f0*/  MOV R6, R0 ;  /* 0x0000000000067202 */ /* 0x002fe20000000f00 */
[----:B------:R-:W-:Y:S01]  /*0200*/  HFMA2 R29, -RZ, RZ, 0, 0 ;  /* 0x00000000ff1d7431 */ /* 0x000fe200000001ff */
[----:B------:R-:W-:Y:S01]  /*0210*/  MOV R24, RZ ;  /* 0x000000ff00187202 */ /* 0x000fe20000000f00 */
[----:B--2---:R-:W-:Y:S01]  /*0220*/  IMAD.WIDE R8, R18, 0x4, R22 ;  /* 0x0000000412087825 */ /* 0x004fe200078e0216 */
[-C--:B------:R-:W-:Y:S02]  /*0230*/  ISETP.GE.U32.AND P0, PT, R4, R6.reuse, PT ;  /* 0x000000060400720c */ /* 0x080fe40003f06070 */
[-C--:B------:R-:W-:Y:S02]  /*0240*/  ISETP.GE.AND P1, PT, R3, R6.reuse, PT ;  /* 0x000000060300720c */ /* 0x080fe40003f26270 */
[-C--:B------:R-:W-:Y:S02]  /*0250*/  ISETP.GE.OR P0, PT, R2, R6.reuse, P0 ;  /* 0x000000060200720c */ /* 0x080fe40000706670 */
[----:B------:R-:W-:-:S11]  /*0260*/  ISETP.GE.U32.OR P1, PT, R5, R6, P1 ;  /* 0x000000060500720c */ /* 0x000fd60000f26470 */
[----:B------:R-:W0:Y:S02]  /*0270*/  @!P0 LDC.64 R10, c[0x0][0x388] ;  /* 0x0000e200ff0a8b82 */ /* 0x000e240000000a00 */
[----:B------:R-:W2:Y:S01]  /*0280*/  @!P1 LDG.E R29, desc[UR8][R8.64] ;  /* 0x00000008081d9981 */ /* 0x000ea2000c1e1900 */
[----:B0-----:R-:W-:-:S05]  /*0290*/  @!P0 IMAD.WIDE.U32 R10, R7, 0x4, R10 ;  /* 0x00000004070a8825 */ /* 0x001fca00078e000a */
[----:B------:R-:W3:Y:S01]  /*02a0*/  @!P0 LDG.E R24, desc[UR8][R10.64] ;  /* 0x000000080a188981 */ /* 0x000ee2000c1e1900 */
[----:B------:R-:W-:-:S05]  /*02b0*/  VIADD R19, R19, 0x1 ;  /* 0x0000000113137836 */ /* 0x000fca0000000000 */
[----:B------:R-:W-:Y:S02]  /*02c0*/  ISETP.NE.AND P0, PT, R19, RZ, PT ;  /* 0x000000ff1300720c */ /* 0x000fe40003f05270 */
[----:B------:R-:W-:Y:S02]  /*02d0*/  IADD3 R18, PT, PT, R18, 0x10, RZ ;  /* 0x0000001012127810 */ /* 0x000fe40007ffe0ff */
[----:B------:R-:W-:Y:S02]  /*02e0*/  IADD3 R3, PT, PT, R3, 0x10, RZ ;  /* 0x0000001003037810 */ /* 0x000fe40007ffe0ff */
[----:B------:R-:W-:Y:S02]  /*02f0*/  IADD3 R2, PT, PT, R2, 0x10, RZ ;  /* 0x0000001002027810 */ /* 0x000fe40007ffe0ff */
[----:B------:R-:W-:Y:S01]  /*0300*/  LEA R7, R6, R7, 0x4 ;  /* 0x0000000706077211 */ /* 0x000fe200078e20ff */
[----:B--2---:R-:W-:Y:S04]  /*0310*/  STS [R20], R29 ;  /* 0x0000001d14007388 */ /* 0x004fe80000000800 */
[----:B---3--:R-:W-:Y:S01]  /*0320*/  STS [R21], R24 ;  /* 0x0000001815007388 */ /* 0x008fe20000000800 */
[----:B------:R-:W-:Y:S06]  /*0330*/  BAR.SYNC.DEFER_BLOCKING 0x0 ;  /* 0x0000000000007b1d */ /* 0x000fec0000010000 */
[----:B------:R-:W-:Y:S04]  /*0340*/  LDS R26, [R17] ;  /* 0x00000000111a7984 */ /* 0x000fe80000000800 */
[----:B------:R-:W0:Y:S04]  /*0350*/  LDS.128 R12, [R16] ;  /* 0x00000000100c7984 */ /* 0x000e280000000c00 */
[----:B------:R-:W1:Y:S04]  /*0360*/  LDS R28, [R17+0x40] ;  /* 0x00004000111c7984 */ /* 0x000e680000000800 */
[----:B------:R-:W2:Y:S04]  /*0370*/  LDS R27, [R17+0x80] ;  /* 0x00008000111b7984 */ /* 0x000ea80000000800 */
[----:B------:R-:W-:Y:S04]  /*0380*/  LDS.128 R8, [R16+0x10] ;  /* 0x0000100010087984 */ /* 0x000fe80000000c00 */
[----:B------:R-:W-:Y:S01]  /*0390*/  LDS R24, [R17+0x140] ;  /* 0x0001400011187984 */ /* 0x000fe20000000800 */
[----:B0-----:R-:W-:-:S03]  /*03a0*/  FFMA R26, R12, R26, R25 ;  /* 0x0000001a0c1a7223 */ /* 0x001fc60000000019 */
[----:B------:R-:W0:Y:S01]  /*03b0*/  LDS R12, [R17+0xc0] ;  /* 0x0000c000110c7984 */ /* 0x000e220000000800 */
[----:B-1----:R-:W-:-:S03]  /*03c0*/  FFMA R26, R28, R13, R26 ;  /* 0x0000000d1c1a7223 */ /* 0x002fc6000000001a */
[----:B------:R-:W1:Y:S04]  /*03d0*/  LDS R13, [R17+0x100] ;  /* 0x00010000110d7984 */ /* 0x000e680000000800 */
[----:B------:R-:W3:Y:S01]  /*03e0*/  LDS R25, [R17+0x180] ;  /* 0x0001800011197984 */ /* 0x000ee20000000800 */
[----:B--2---:R-:W-:-:S04]  /*03f0*/  FFMA R27, R27, R14, R26 ;  /* 0x0000000e1b1b7223 */ /* 0x004fc8000000001a */
[----:B0-----:R-:W-:Y:S02]  /*0400*/  FFMA R15, R12, R15, R27 ;  /* 0x0000000f0c0f7223 */ /* 0x001fe4000000001b */
[----:B------:R-:W-:Y:S02]  /*0410*/  LDS R27, [R17+0x200] ;  /* 0x00020000111b7984 */ /* 0x000fe40000000800 */
[----:B-1----:R-:W-:Y:S02]  /*0420*/  FFMA R13, R8, R13, R15 ;  /* 0x0000000d080d7223 */ /* 0x002fe4000000000f */
[----:B------:R-:W0:Y:S02]  /*0430*/  LDS R8, [R17+0x1c0] ;  /* 0x0001c00011087984 */ /* 0x000e240000000800 */
[----:B------:R-:W-:Y:S02]  /*0440*/  FFMA R26, R24, R9, R13 ;  /* 0x00000009181a7223 */ /* 0x000fe4000000000d */
[----:B------:R-:W1:Y:S04]  /*0450*/  LDS.128 R12, [R16+0x20] ;  /* 0x00002000100c7984 */ /* 0x000e680000000c00 */
[----:B------:R-:W2:Y:S01]  /*0460*/  LDS R24, [R17+0x240] ;  /* 0x0002400011187984 */ /* 0x000ea20000000800 */
[----:B---3--:R-:W-:-:S03]  /*0470*/  FFMA R9, R25, R10, R26 ;  /* 0x0000000a19097223 */ /* 0x008fc6000000001a */
[----:B------:R-:W3:Y:S01]  /*0480*/  LDS R25, [R17+0x280] ;  /* 0x0002800011197984 */ /* 0x000ee20000000800 */
[----:B0-----:R-:W-:-:S04]  /*0490*/  FFMA R9, R8, R11, R9 ;  /* 0x0000000b08097223 */ /* 0x001fc80000000009 */
[----:B-1----:R-:W-:Y:S02]  /*04a0*/  FFMA R9, R12, R27, R9 ;  /* 0x0000001b0c097223 */ /* 0x002fe40000000009 */
[----:B------:R-:W0:Y:S02]  /*04b0*/  LDS R12, [R17+0x2c0] ;  /* 0x0002c000110c7984 */ /* 0x000e240000000800 */
[----:B--2---:R-:W-:Y:S02]  /*04c0*/  FFMA R24, R24, R13, R9 ;  /* 0x0000000d18187223 */ /* 0x004fe40000000009 */
[----:B------:R-:W-:Y:S04]  /*04d0*/  LDS R13, [R17+0x300] ;  /* 0x00030000110d7984 */ /* 0x000fe80000000800 */
[----:B------:R-:W1:Y:S01]  /*04e0*/  LDS.128 R8, [R16+0x30] ;  /* 0x0000300010087984 */ /* 0x000e620000000c00 */
[----:B---3--:R-:W-:-:S03]  /*04f0*/  FFMA R25, R25, R14, R24 ;  /* 0x0000000e19197223 */ /* 0x008fc60000000018 */
[----:B------:R-:W2:Y:S04]  /*0500*/  LDS R27, [R17+0x340] ;  /* 0x00034000111b7984 */ /* 0x000ea80000000800 */
[----:B------:R-:W3:Y:S04]  /*0510*/  LDS R24, [R17+0x380] ;  /* 0x0003800011187984 */ /* 0x000ee80000000800 */
[----:B------:R-:W4:Y:S01]  /*0520*/  LDS R14, [R17+0x3c0] ;  /* 0x0003c000110e7984 */ /* 0x000f220000000800 */
[----:B0-----:R-:W-:-:S04]  /*0530*/  FFMA R15, R12, R15, R25 ;  /* 0x0000000f0c0f7223 */ /* 0x001fc80000000019 */
[----:B-1----:R-:W-:-:S04]  /*0540*/  FFMA R8, R8, R13, R15 ;  /* 0x0000000d08087223 */ /* 0x002fc8000000000f */
[----:B--2---:R-:W-:-:S04]  /*0550*/  FFMA R9, R27, R9, R8 ;  /* 0x000000091b097223 */ /* 0x004fc80000000008 */
[----:B---3--:R-:W-:-:S04]  /*0560*/  FFMA R9, R24, R10, R9 ;  /* 0x0000000a18097223 */ /* 0x008fc80000000009 */
[----:B----4-:R-:W-:Y:S01]  /*0570*/  FFMA R25, R14, R11, R9 ;  /* 0x0000000b0e197223 */ /* 0x010fe20000000009 */
[----:B------:R-:W-:Y:S06]  /*0580*/  BAR.SYNC.DEFER_BLOCKING 0x0 ;  /* 0x0000000000007b1d */ /* 0x000fec0000010000 */
[----:B------:R-:W-:Y:S05]  /*0590*/  @P0 BRA `(.L_x_6) ;  /* 0xfffffffc00140947 */ /* 0x000fea000383ffff */
.L_x_5:
[----:B------:R-:W-:-:S04]  /*05a0*/  VIMNMX R3, PT, PT, R5, R4, !PT ;  /* 0x0000000405037248 */ /* 0x000fc80007fe0100 */
[----:B------:R-:W-:-:S13]  /*05b0*/  ISETP.GE.AND P0, PT, R3, R6, PT ;  /* 0x000000060300720c */ /* 0x000fda0003f06270 */
[----:B------:R-:W-:Y:S05]  /*05c0*/  @P0 EXIT ;  /* 0x000000000000094d */ /* 0x000fea0003800000 */
[----:B------:R-:W0:Y:S01]  /*05d0*/  LDC.64 R2, c[0x0][0x390] ;  /* 0x0000e400ff027b82 */ /* 0x000e220000000a00 */
[----:B------:R-:W-:-:S04]  /*05e0*/  IMAD R5, R5, R6, R4 ;  /* 0x0000000605057224 */ /* 0x000fc800078e0204 */
[----:B0-----:R-:W-:-:S05]  /*05f0*/  IMAD.WIDE.U32 R2, R5, 0x4, R2 ;  /* 0x0000000405027825 */ /* 0x001fca00078e0002 */
[----:B------:R-:W-:Y:S01]  /*0600*/  STG.E desc[UR8][R2.64], R25 ;  /* 0x0000001902007986 */ /* 0x000fe2000c101908 */
[----:B------:R-:W-:Y:S05]  /*0610*/  EXIT ;  /* 0x000000000000794d */ /* 0x000fea0003800000 */
.L_x_7:
        /* <DEDUP_REMOVED lines=14> */
.L_x_16:


//--------------------- .text._Z22matrixMultiplyNoSharedPfS_S_i --------------------------
	.section	.text._Z22matrixMultiplyNoSharedPfS_S_i,"ax",@progbits
	.align	128
        .global         _Z22matrixMultiplyNoSharedPfS_S_i
        .type           _Z22matrixMultiplyNoSharedPfS_S_i,@function
        .size           _Z22matrixMultiplyNoSharedPfS_S_i,(.L_x_17 - _Z22matrixMultiplyNoSharedPfS_S_i)
        .other          _Z22matrixMultiplyNoSharedPfS_S_i,@"STO_CUDA_ENTRY STV_DEFAULT"
_Z22matrixMultiplyNoSharedPfS_S_i:
.text._Z22matrixMultiplyNoSharedPfS_S_i:
[----:B------:R-:W-:Y:S01]  /*0000*/  LDC R1, c[0x0][0x37c] ;  /* 0x0000df00ff017b82 */ /* 0x000fe20000000800 */
[----:B------:R-:W0:Y:S07]  /*0010*/  S2R R0, SR_TID.Y ;  /* 0x0000000000007919 */ /* 0x000e2e0000002200 */
[----:B------:R-:W0:Y:S01]  /*0020*/  S2UR UR4, SR_CTAID.Y ;  /* 0x00000000000479c3 */ /* 0x000e220000002600 */
[----:B------:R-:W1:Y:S01]  /*0030*/  LDCU UR20, c[0x0][0x398] ;  /* 0x00007300ff1477ac */ /* 0x000e620008000800 */
[----:B------:R-:W2:Y:S06]  /*0040*/  S2R R3, SR_TID.X ;  /* 0x0000000000037919 */ /* 0x000eac0000002100 */
[----:B------:R-:W0:Y:S08]  /*0050*/  LDC R13, c[0x0][0x364] ;  /* 0x0000d900ff0d7b82 */ /* 0x000e300000000800 */
[----:B------:R-:W2:Y:S08]  /*0060*/  S2UR UR5, SR_CTAID.X ;  /* 0x00000000000579c3 */ /* 0x000eb00000002500 */
[----:B------:R-:W2:Y:S01]  /*0070*/  LDC R2, c[0x0][0x360] ;  /* 0x0000d800ff027b82 */ /* 0x000ea20000000800 */
[----:B0-----:R-:W-:-:S02]  /*0080*/  IMAD R13, R13, UR4, R0 ;  /* 0x000000040d0d7c24 */ /* 0x001fc4000f8e0200 */
[----:B--2---:R-:W-:-:S05]  /*0090*/  IMAD R0, R2, UR5, R3 ;  /* 0x0000000502007c24 */ /* 0x004fca000f8e0203 */
[----:B------:R-:W-:-:S04]  /*00a0*/  VIMNMX R2, PT, PT, R13, R0, !PT ;  /* 0x000000000d027248 */ /* 0x000fc80007fe0100 */
[----:B-1----:R-:W-:-:S13]  /*00b0*/  ISETP.GE.AND P0, PT, R2, UR20, PT ;  /* 0x0000001402007c0c */ /* 0x002fda000bf06270 */
[----:B------:R-:W-:Y:S05]  /*00c0*/  @P0 EXIT ;  /* 0x000000000000094d */ /* 0x000fea0003800000 */
[----:B------:R-:W-:Y:S01]  /*00d0*/  UISETP.GE.U32.AND UP0, UPT, UR20, 0x8, UPT ;  /* 0x000000081400788c */ /* 0x000fe2000bf06070 */
[----:B------:R-:W-:Y:S02]  /*00e0*/  HFMA2 R12, -RZ, RZ, 0, 0 ;  /* 0x00000000ff0c7431 */ /* 0x000fe400000001ff */
[----:B------:R-:W-:Y:S01]  /*00f0*/  IMAD R13, R13, UR20, RZ ;  /* 0x000000140d0d7c24 */ /* 0x000fe2000f8e02ff */
[----:B------:R-:W-:Y:S01]  /*0100*/  UMOV UR4, URZ ;  /* 0x000000ff00047c82 */ /* 0x000fe20008000000 */
[----:B------:R-:W0:Y:S04]  /*0110*/  LDCU.64 UR18, c[0x0][0x358] ;  /* 0x00006b00ff1277ac */ /* 0x000e280008000a00 */
[----:B------:R-:W-:Y:S05]  /*0120*/  BRA.U !UP0, `(.L_x_8) ;  /* 0x0000000508047547 */ /* 0x000fea000b800000 */
[----:B------:R-:W1:Y:S01]  /*0130*/  LDCU.128 UR24, c[0x0][0x380] ;  /* 0x00007000ff1877ac */ /* 0x000e620008000c00 */
[----:B------:R-:W-:Y:S02]  /*0140*/  MOV R12, RZ ;  /* 0x000000ff000c7202 */ /* 0x000fe40000000f00 */
[----:B------:R-:W-:Y:S01]  /*0150*/  MOV R14, R0 ;  /* 0x00000000000e7202 */ /* 0x000fe20000000f00 */
[----:B------:R-:W-:-:S04]  /*0160*/  ULOP3.LUT UR4, UR20, 0x7ffffff8, URZ, 0xc0, !UPT ;  /* 0x7ffffff814047892 */ /* 0x000fc8000f8ec0ff */
[----:B------:R-:W-:Y:S01]  /*0170*/  UIADD3 UR5, UPT, UPT, -UR4, URZ, URZ ;  /* 0x000000ff04057290 */ /* 0x000fe2000fffe1ff */
[----:B-1----:R-:W-:Y:S01]  /*0180*/  MOV R2, UR24 ;  /* 0x0000001800027c02 */ /* 0x002fe20008000f00 */
[----:B------:R-:W-:Y:S01]  /*0190*/  UIMAD.WIDE UR6, UR20, 0x8, UR26 ;  /* 0x00000008140678a5 */ /* 0x000fe2000f8e021a */
[----:B------:R-:W-:Y:S01]  /*01a0*/  MOV R3, UR25 ;  /* 0x0000001900037c02 */ /* 0x000fe20008000f00 */
[----:B------:R-:W-:Y:S02]  /*01b0*/  UIMAD.WIDE UR8, UR20, 0xc, UR26 ;  /* 0x0000000c140878a5 */ /* 0x000fe4000f8e021a */
[----:B------:R-:W-:Y:S01]  /*01c0*/  UIMAD.WIDE UR10, UR20, 0x10, UR26 ;  /* 0x00000010140a78a5 */ /* 0x000fe2000f8e021a */
[----:B------:R-:W-:Y:S01]  /*01d0*/  IMAD.WIDE.U32 R2, R13, 0x4, R2 ;  /* 0x000000040d027825 */ /* 0x000fe200078e0002 */
[----:B------:R-:W-:Y:S02]  /*01e0*/  UIMAD.WIDE UR12, UR20, 0x14, UR26 ;  /* 0x00000014140c78a5 */ /* 0x000fe4000f8e021a */
[----:B------:R-:W-:Y:S01]  /*01f0*/  UIMAD.WIDE UR14, UR20, 0x18, UR26 ;  /* 0x00000018140e78a5 */ /* 0x000fe2000f8e021a */
[----:B------:R-:W-:Y:S01]  /*0200*/  IADD3 R2, P0, PT, R2, 0x10, RZ ;  /* 0x0000001002027810 */ /* 0x000fe20007f1e0ff */
[----:B------:R-:W-:-:S03]  /*0210*/  UIMAD.WIDE UR16, UR20, 0x1c, UR26 ;  /* 0x0000001c141078a5 */ /* 0x000fc6000f8e021a */
[----:B------:R-:W-:-:S09]  /*0220*/  IADD3.X R3, PT, PT, RZ, R3, RZ, P0, !PT ;  /* 0x00000003ff037210 */ /* 0x000fd200007fe4ff */
.L_x_9:
[----:B------:R-:W-:Y:S01]  /*0230*/  UIMAD.WIDE UR22, UR20, 0x4, UR26 ;  /* 0x00000004141678a5 */ /* 0x000fe2000f8e021a */
[----:B------:R-:W-:Y:S02]  /*0240*/  IMAD.MOV.U32 R23, RZ, RZ, 0x4 ;  /* 0x00000004ff177424 */ /* 0x000fe400078e00ff */
[----:B------:R-:W-:Y:S01]  /*0250*/  HFMA2 R11, -RZ, RZ, 0, 2.384185791015625e-07 ;  /* 0x00000004ff0b7431 */ /* 0x000fe200000001ff */
[----:B------:R-:W-:Y:S01]  /*0260*/  MOV R25, 0x4 ;  /* 0x0000000400197802 */ /* 0x000fe20000000f00 */
[----:B0-----:R-:W2:Y:S01]  /*0270*/  LDG.E R21, desc[UR18][R2.64+-0x10] ;  /* 0xfffff01202157981 */ /* 0x001ea2000c1e1900 */
[C---:B------:R-:W-:Y:S01]  /*0280*/  IMAD.WIDE R22, R14.reuse, R23, UR26 ;  /* 0x0000001a0e167e25 */ /* 0x040fe2000f8e0217 */
[----:B------:R-:W-:Y:S02]  /*0290*/  MOV R8, UR22 ;  /* 0x0000001600087c02 */ /* 0x000fe40008000f00 */
[----:B------:R-:W-:Y:S01]  /*02a0*/  MOV R9, UR23 ;  /* 0x0000001700097c02 */ /* 0x000fe20008000f00 */
[----:B------:R-:W3:Y:S02]  /*02b0*/  LDG.E R19, desc[UR18][R2.64+-0xc] ;  /* 0xfffff41202137981 */ /* 0x000ee4000c1e1900 */
[----:B------:R-:W-:-:S02]  /*02c0*/  IMAD.WIDE R8, R14, 0x4, R8 ;  /* 0x000000040e087825 */ /* 0x000fc400078e0208 */
[----:B------:R-:W2:Y:S01]  /*02d0*/  LDG.E R22, desc[UR18][R22.64] ;  /* 0x0000001216167981 */ /* 0x000ea2000c1e1900 */
[----:B------:R-:W-:Y:S01]  /*02e0*/  MOV R5, 0x4 ;  /* 0x0000000400057802 */ /* 0x000fe20000000f00 */
[C---:B------:R-:W-:Y:S02]  /*02f0*/  IMAD.WIDE R24, R14.reuse, R25, UR6 ;  /* 0x000000060e187e25 */ /* 0x040fe4000f8e0219 */
[----:B------:R0:W3:Y:S02]  /*0300*/  LDG.E R20, desc[UR18][R8.64] ;  /* 0x0000001208147981 */ /* 0x0000e4000c1e1900 */
[----:B------:R-:W-:Y:S02]  /*0310*/  IMAD.WIDE R10, R14, R11, UR8 ;  /* 0x000000080e0a7e25 */ /* 0x000fe4000f8e020b */
[----:B------:R-:W4:Y:S04]  /*0320*/  LDG.E R18, desc[UR18][R24.64] ;  /* 0x0000001218127981 */ /* 0x000f28000c1e1900 */
[----:B------:R-:W4:Y:S01]  /*0330*/  LDG.E R17, desc[UR18][R2.64+-0x8] ;  /* 0xfffff81202117981 */ /* 0x000f22000c1e1900 */
[----:B0-----:R-:W-:-:S02]  /*0340*/  HFMA2 R9, -RZ, RZ, 0, 2.384185791015625e-07 ;  /* 0x00000004ff097431 */ /* 0x001fc400000001ff */
[----:B------:R-:W-:Y:S01]  /*0350*/  IMAD.MOV.U32 R7, RZ, RZ, 0x4 ;  /* 0x00000004ff077424 */ /* 0x000fe200078e00ff */
[----:B------:R0:W5:Y:S01]  /*0360*/  LDG.E R16, desc[UR18][R10.64] ;  /* 0x000000120a107981 */ /* 0x000162000c1e1900 */
[----:B------:R-:W-:-:S03]  /*0370*/  IMAD.WIDE R4, R14, R5, UR10 ;  /* 0x0000000a0e047e25 */ /* 0x000fc6000f8e0205 */
[----:B------:R-:W5:Y:S01]  /*0380*/  LDG.E R15, desc[UR18][R2.64+-0x4] ;  /* 0xfffffc12020f7981 */ /* 0x000f62000c1e1900 */
[C---:B------:R-:W-:Y:S01]  /*0390*/  IMAD.WIDE R6, R14.reuse, R7, UR12 ;  /* 0x0000000c0e067e25 */ /* 0x040fe2000f8e0207 */
[----:B------:R-:W-:Y:S02]  /*03a0*/  MOV R27, 0x4 ;  /* 0x00000004001b7802 */ /* 0x000fe40000000f00 */
[----:B------:R1:W5:Y:S01]  /*03b0*/  LDG.E R4, desc[UR18][R4.64] ;  /* 0x0000001204047981 */ /* 0x000362000c1e1900 */
[----:B------:R-:W-:-:S03]  /*03c0*/  IMAD.WIDE R8, R14, R9, UR14 ;  /* 0x0000000e0e087e25 */ /* 0x000fc6000f8e0209 */
[----:B------:R-:W5:Y:S01]  /*03d0*/  LDG.E R23, desc[UR18][R2.64] ;  /* 0x0000001202177981 */ /* 0x000f62000c1e1900 */
[----:B0-----:R-:W-:-:S03]  /*03e0*/  IMAD.WIDE R10, R14, R27, UR16 ;  /* 0x000000100e0a7e25 */ /* 0x001fc6000f8e021b */
[----:B------:R-:W5:Y:S04]  /*03f0*/  LDG.E R7, desc[UR18][R6.64] ;  /* 0x0000001206077981 */ /* 0x000f68000c1e1900 */
[----:B------:R-:W5:Y:S04]  /*0400*/  LDG.E R24, desc[UR18][R2.64+0x4] ;  /* 0x0000041202187981 */ /* 0x000f68000c1e1900 */
[----:B------:R-:W5:Y:S04]  /*0410*/  LDG.E R8, desc[UR18][R8.64] ;  /* 0x0000001208087981 */ /* 0x000f68000c1e1900 */
[----:B------:R-:W5:Y:S04]  /*0420*/  LDG.E R25, desc[UR18][R2.64+0x8] ;  /* 0x0000081202197981 */ /* 0x000f68000c1e1900 */
[----:B------:R-:W5:Y:S04]  /*0430*/  LDG.E R10, desc[UR18][R10.64] ;  /* 0x000000120a0a7981 */ /* 0x000f68000c1e1900 */
[----:B------:R0:W5:Y:S01]  /*0440*/  LDG.E R27, desc[UR18][R2.64+0xc] ;  /* 0x00000c12021b7981 */ /* 0x000162000c1e1900 */
[----:B------:R-:W-:-:S04]  /*0450*/  UIADD3 UR5, UPT, UPT, UR5, 0x8, URZ ;  /* 0x0000000805057890 */ /* 0x000fc8000fffe0ff */
[----:B------:R-:W-:Y:S01]  /*0460*/  UISETP.NE.AND UP0, UPT, UR5, URZ, UPT ;  /* 0x000000ff0500728c */ /* 0x000fe2000bf05270 */
[----:B-1----:R-:W-:Y:S02]  /*0470*/  MOV R5, UR20 ;  /* 0x0000001400057c02 */ /* 0x002fe40008000f00 */
[----:B0-----:R-:W-:Y:S02]  /*0480*/  IADD3 R2, P0, PT, R2, 0x20, RZ ;  /* 0x0000002002027810 */ /* 0x001fe40007f1e0ff */
[----:B------:R-:W-:Y:S02]  /*0490*/  LEA R14, R5, R14, 0x3 ;  /* 0x0000000e050e7211 */ /* 0x000fe400078e18ff */
[----:B------:R-:W-:Y:S01]  /*04a0*/  IADD3.X R3, PT, PT, RZ, R3, RZ, P0, !PT ;  /* 0x00000003ff037210 */ /* 0x000fe200007fe4ff */
[----:B--2---:R-:W-:-:S04]  /*04b0*/  FFMA R22, R21, R22, R12 ;  /* 0x0000001615167223 */ /* 0x004fc8000000000c */
[----:B---3--:R-:W-:-:S04]  /*04c0*/  FFMA R20, R19, R20, R22 ;  /* 0x0000001413147223 */ /* 0x008fc80000000016 */
[----:B----4-:R-:W-:-:S04]  /*04d0*/  FFMA R18, R17, R18, R20 ;  /* 0x0000001211127223 */ /* 0x010fc80000000014 */
[----:B-----5:R-:W-:-:S04]  /*04e0*/  FFMA R16, R15, R16, R18 ;  /* 0x000000100f107223 */ /* 0x020fc80000000012 */
[----:B------:R-:W-:-:S04]  /*04f0*/  FFMA R23, R23, R4, R16 ;  /* 0x0000000417177223 */ /* 0x000fc80000000010 */
[----:B------:R-:W-:-:S04]  /*0500*/  FFMA R24, R24, R7, R23 ;  /* 0x0000000718187223 */ /* 0x000fc80000000017 */
[----:B------:R-:W-:-:S04]  /*0510*/  FFMA R8, R25, R8, R24 ;  /* 0x0000000819087223 */ /* 0x000fc80000000018 */
[----:B------:R-:W-:Y:S01]  /*0520*/  FFMA R12, R27, R10, R8 ;  /* 0x0000000a1b0c7223 */ /* 0x000fe20000000008 */
[----:B------:R-:W-:Y:S06]  /*0530*/  BRA.U UP0, `(.L_x_9) ;  /* 0xfffffffd003c7547 */ /* 0x000fec000b83ffff */
.L_x_8:
[----:B------:R-:W-:-:S04]  /*0540*/  ULOP3.LUT UR6, UR20, 0x7, URZ, 0xc0, !UPT ;  /* 0x0000000714067892 */ /* 0x000fc8000f8ec0ff */
[----:B------:R-:W-:-:S09]  /*0550*/  UISETP.NE.AND UP0, UPT, UR6, URZ, UPT ;  /* 0x000000ff0600728c */ /* 0x000fd2000bf05270 */
[----:B------:R-:W-:Y:S05]  /*0560*/  BRA.U !UP0, `(.L_x_10) ;  /* 0x0000000508387547 */ /* 0x000fea000b800000 */
[----:B------:R-:W-:Y:S02]  /*0570*/  UISETP.GE.U32.AND UP0, UPT, UR6, 0x4, UPT ;  /* 0x000000040600788c */ /* 0x000fe4000bf06070 */
[----:B------:R-:W-:-:S04]  /*0580*/  ULOP3.LUT UR5, UR20, 0x3, URZ, 0xc0, !UPT ;  /* 0x0000000314057892 */ /* 0x000fc8000f8ec0ff */
[----:B------:R-:W-:-:S03]  /*0590*/  UISETP.NE.AND UP1, UPT, UR5, URZ, UPT ;  /* 0x000000ff0500728c */ /* 0x000fc6000bf25270 */
[----:B------:R-:W-:Y:S08]  /*05a0*/  BRA.U !UP0, `(.L_x_11) ;  /* 0x00000001087c7547 */ /* 0x000ff0000b800000 */
[----:B------:R-:W1:Y:S01]  /*05b0*/  LDC.64 R6, c[0x0][0x388] ;  /* 0x0000e200ff067b82 */ /* 0x000e620000000a00 */
[----:B------:R-:W2:Y:S01]  /*05c0*/  LDCU.64 UR6, c[0x0][0x380] ;  /* 0x00007000ff0677ac */ /* 0x000ea20008000a00 */
[----:B------:R-:W-:Y:S01]  /*05d0*/  IMAD.U32 R9, RZ, RZ, UR4 ;  /* 0x00000004ff097e24 */ /* 0x000fe2000f8e00ff */
[C---:B------:R-:W-:Y:S02]  /*05e0*/  IADD3 R3, PT, PT, R13.reuse, UR4, RZ ;  /* 0x000000040d037c10 */ /* 0x040fe4000fffe0ff */
[----:B------:R-:W-:Y:S01]  /*05f0*/  IADD3 R10, P0, PT, R13, UR4, RZ ;  /* 0x000000040d0a7c10 */ /* 0x000fe2000ff1e0ff */
[----:B------:R-:W-:Y:S01]  /*0600*/  IMAD R9, R9, UR20, R0 ;  /* 0x0000001409097c24 */ /* 0x000fe2000f8e0200 */
[----:B------:R-:W-:Y:S01]  /*0610*/  MOV R11, UR20 ;  /* 0x00000014000b7c02 */ /* 0x000fe20008000f00 */
[----:B------:R-:W3:Y:S01]  /*0620*/  LDC.64 R4, c[0x0][0x380] ;  /* 0x0000e000ff047b82 */ /* 0x000ee20000000a00 */
[----:B------:R-:W-:Y:S01]  /*0630*/  MOV R15, UR20 ;  /* 0x00000014000f7c02 */ /* 0x000fe20008000f00 */
[----:B-1----:R-:W-:Y:S01]  /*0640*/  IMAD.WIDE R6, R9, 0x4, R6 ;  /* 0x0000000409067825 */ /* 0x002fe200078e0206 */
[----:B------:R-:W-:-:S05]  /*0650*/  MOV R9, UR20 ;  /* 0x0000001400097c02 */ /* 0x000fca0008000f00 */
[----:B------:R-:W-:Y:S02]  /*0660*/  IMAD.WIDE R8, R9, 0x4, R6 ;  /* 0x0000000409087825 */ /* 0x000fe400078e0206 */
[----:B0-----:R-:W4:Y:S02]  /*0670*/  LDG.E R6, desc[UR18][R6.64] ;  /* 0x0000001206067981 */ /* 0x001f24000c1e1900 */
[----:B---3--:R-:W-:Y:S01]  /*0680*/  IMAD.WIDE.U32 R4, R3, 0x4, R4 ;  /* 0x0000000403047825 */ /* 0x008fe200078e0004 */
[----:B------:R-:W-:Y:S01]  /*0690*/  IADD3.X R3, PT, PT, RZ, RZ, RZ, P0, !PT ;  /* 0x000000ffff037210 */ /* 0x000fe200007fe4ff */
[----:B------:R-:W3:Y:S01]  /*06a0*/  LDG.E R17, desc[UR18][R8.64] ;  /* 0x0000001208117981 */ /* 0x000ee2000c1e1900 */
[----:B--2---:R-:W-:-:S03]  /*06b0*/  LEA R2, P0, R10, UR6, 0x2 ;  /* 0x000000060a027c11 */ /* 0x004fc6000f8010ff */
[----:B------:R-:W4:Y:S01]  /*06c0*/  LDG.E R5, desc[UR18][R4.64] ;  /* 0x0000001204057981 */ /* 0x000f22000c1e1900 */
[----:B------:R-:W-:Y:S01]  /*06d0*/  LEA.HI.X R3, R10, UR7, R3, 0x2, P0 ;  /* 0x000000070a037c11 */ /* 0x000fe200080f1403 */
[----:B------:R-:W-:-:S04]  /*06e0*/  IMAD.WIDE R10, R11, 0x4, R8 ;  /* 0x000000040b0a7825 */ /* 0x000fc800078e0208 */
[----:B------:R-:W3:Y:S01]  /*06f0*/  LDG.E R16, desc[UR18][R2.64+0x4] ;  /* 0x0000041202107981 */ /* 0x000ee2000c1e1900 */
[----:B------:R-:W-:-:S03]  /*0700*/  IMAD.WIDE R14, R15, 0x4, R10 ;  /* 0x000000040f0e7825 */ /* 0x000fc600078e020a */
[----:B------:R-:W2:Y:S04]  /*0710*/  LDG.E R19, desc[UR18][R10.64] ;  /* 0x000000120a137981 */ /* 0x000ea8000c1e1900 */
[----:B------:R-:W2:Y:S04]  /*0720*/  LDG.E R18, desc[UR18][R2.64+0x8] ;  /* 0x0000081202127981 */ /* 0x000ea8000c1e1900 */
[----:B------:R-:W5:Y:S04]  /*0730*/  LDG.E R20, desc[UR18][R2.64+0xc] ;  /* 0x00000c1202147981 */ /* 0x000f68000c1e1900 */
[----:B------:R-:W5:Y:S01]  /*0740*/  LDG.E R14, desc[UR18][R14.64] ;  /* 0x000000120e0e7981 */ /* 0x000f62000c1e1900 */
[----:B------:R-:W-:Y:S01]  /*0750*/  UIADD3 UR4, UPT, UPT, UR4, 0x4, URZ ;  /* 0x0000000404047890 */ /* 0x000fe2000fffe0ff */
[----:B----4-:R-:W-:-:S04]  /*0760*/  FFMA R5, R5, R6, R12 ;  /* 0x0000000605057223 */ /* 0x010fc8000000000c */
[----:B---3--:R-:W-:-:S04]  /*0770*/  FFMA R5, R16, R17, R5 ;  /* 0x0000001110057223 */ /* 0x008fc80000000005 */
[----:B--2---:R-:W-:-:S04]  /*0780*/  FFMA R5, R18, R19, R5 ;  /* 0x0000001312057223 */ /* 0x004fc80000000005 */
[----:B-----5:R-:W-:-:S07]  /*0790*/  FFMA R12, R20, R14, R5 ;  /* 0x0000000e140c7223 */ /* 0x020fce0000000005 */
.L_x_11:
[----:B------:R-:W-:Y:S05]  /*07a0*/  BRA.U !UP1, `(.L_x_10) ;  /* 0x0000000109a87547 */ /* 0x000fea000b800000 */
[----:B------:R-:W-:Y:S01]  /*07b0*/  UISETP.NE.AND UP0, UPT, UR5, 0x1, UPT ;  /* 0x000000010500788c */ /* 0x000fe2000bf05270 */
[----:B------:R-:W-:Y:S01]  /*07c0*/  MOV R7, UR4 ;  /* 0x0000000400077c02 */ /* 0x000fe20008000f00 */
[----:B------:R-:W-:Y:S02]  /*07d0*/  ULOP3.LUT UR5, UR20, 0x1, URZ, 0xc0, !UPT ;  /* 0x0000000114057892 */ /* 0x000fe4000f8ec0ff */
[----:B------:R-:W-:Y:S02]  /*07e0*/  MOV R15, UR20 ;  /* 0x00000014000f7c02 */ /* 0x000fe40008000f00 */
[----:B------:R-:W-:Y:S01]  /*07f0*/  UISETP.NE.U32.AND UP1, UPT, UR5, 0x1, UPT ;  /* 0x000000010500788c */ /* 0x000fe2000bf25070 */
[----:B------:R-:W-:-:S04]  /*0800*/  PLOP3.LUT P1, PT, PT, PT, UP0, 0x80, 0x8 ;  /* 0x000000000008781c */ /* 0x000fc80003f2f008 */
[----:B------:R-:W1:Y:S01]  /*0810*/  @UP0 LDCU.128 UR8, c[0x0][0x380] ;  /* 0x00007000ff0807ac */ /* 0x000e620008000c00 */
[----:B------:R-:W-:Y:S01]  /*0820*/  PLOP3.LUT P0, PT, PT, PT, UP1, 0x80, 0x8 ;  /* 0x000000000008781c */ /* 0x000fe20003f0f018 */
[----:B------:R-:W2:Y:S04]  /*0830*/  @UP0 LDCU.64 UR6, c[0x0][0x380] ;  /* 0x00007000ff0607ac */ /* 0x000ea80008000a00 */
[----:B------:R-:W3:Y:S03]  /*0840*/  @!UP1 LDCU.128 UR12, c[0x0][0x380] ;  /* 0x00007000ff0c97ac */ /* 0x000ee60008000c00 */
[C---:B------:R-:W-:Y:S02]  /*0850*/  @P1 IADD3 R3, PT, PT, R13.reuse, UR4, RZ ;  /* 0x000000040d031c10 */ /* 0x040fe4000fffe0ff */
[----:B------:R-:W-:Y:S01]  /*0860*/  @P1 IADD3 R6, P2, PT, R13, UR4, RZ ;  /* 0x000000040d061c10 */ /* 0x000fe2000ff5e0ff */
[----:B------:R-:W-:Y:S01]  /*0870*/  @UP0 UIADD3 UR4, UPT, UPT, UR4, 0x2, URZ ;  /* 0x0000000204040890 */ /* 0x000fe2000fffe0ff */
[----:B-1----:R-:W-:Y:S01]  /*0880*/  MOV R11, UR9 ;  /* 0x00000009000b7c02 */ /* 0x002fe20008000f00 */
[----:B------:R-:W-:Y:S01]  /*0890*/  IMAD.U32 R10, RZ, RZ, UR8 ;  /* 0x00000008ff0a7e24 */ /* 0x000fe2000f8e00ff */
[----:B------:R-:W-:-:S02]  /*08a0*/  MOV R4, UR10 ;  /* 0x0000000a00047c02 */ /* 0x000fc40008000f00 */
[----:B------:R-:W-:Y:S01]  /*08b0*/  MOV R5, UR11 ;  /* 0x0000000b00057c02 */ /* 0x000fe20008000f00 */
[----:B------:R-:W-:-:S04]  /*08c0*/  @P1 IMAD.WIDE.U32 R10, R3, 0x4, R10 ;  /* 0x00000004030a1825 */ /* 0x000fc800078e000a */
[----:B------:R-:W-:Y:S01]  /*08d0*/  @P1 IMAD R3, R7, UR20, R0 ;  /* 0x0000001407031c24 */ /* 0x000fe2000f8e0200 */
[----:B------:R-:W-:Y:S01]  /*08e0*/  @P1 IADD3.X R7, PT, PT, RZ, RZ, RZ, P2, !PT ;  /* 0x000000ffff071210 */ /* 0x000fe200017fe4ff */
[----:B------:R-:W-:Y:S01]  /*08f0*/  IMAD.U32 R19, RZ, RZ, UR4 ;  /* 0x00000004ff137e24 */ /* 0x000fe2000f8e00ff */
[C---:B--2---:R-:W-:Y:S01]  /*0900*/  @P1 LEA R2, P2, R6.reuse, UR6, 0x2 ;  /* 0x0000000606021c11 */ /* 0x044fe2000f8410ff */
[----:B------:R-:W-:Y:S01]  /*0910*/  @P1 IMAD.WIDE R4, R3, 0x4, R4 ;  /* 0x0000000403041825 */ /* 0x000fe200078e0204 */
[----:B------:R-:W-:Y:S01]  /*0920*/  @!P0 IADD3 R17, PT, PT, R13, UR4, RZ ;  /* 0x000000040d118c10 */ /* 0x000fe2000fffe0ff */
[----:B0-----:R-:W2:Y:S01]  /*0930*/  @P1 LDG.E R11, desc[UR18][R10.64] ;  /* 0x000000120a0b1981 */ /* 0x001ea2000c1e1900 */
[----:B------:R-:W-:Y:S01]  /*0940*/  @P1 LEA.HI.X R3, R6, UR7, R7, 0x2, P2 ;  /* 0x0000000706031c11 */ /* 0x000fe200090f1407 */
[----:B------:R-:W-:Y:S01]  /*0950*/  @!P0 IMAD R19, R19, UR20, R0 ;  /* 0x0000001413138c24 */ /* 0x000fe2000f8e0200 */
[----:B---3--:R-:W-:Y:S01]  /*0960*/  MOV R6, UR12 ;  /* 0x0000000c00067c02 */ /* 0x008fe20008000f00 */
[----:B------:R-:W-:Y:S01]  /*0970*/  @P1 IMAD.WIDE R14, R15, 0x4, R4 ;  /* 0x000000040f0e1825 */ /* 0x000fe200078e0204 */
[----:B------:R-:W-:Y:S01]  /*0980*/  MOV R7, UR13 ;  /* 0x0000000d00077c02 */ /* 0x000fe20008000f00 */
[----:B------:R-:W2:Y:S01]  /*0990*/  @P1 LDG.E R4, desc[UR18][R4.64] ;  /* 0x0000001204041981 */ /* 0x000ea2000c1e1900 */
[----:B------:R-:W-:-:S02]  /*09a0*/  MOV R8, UR14 ;  /* 0x0000000e00087c02 */ /* 0x000fc40008000f00 */
[----:B------:R-:W-:Y:S01]  /*09b0*/  MOV R9, UR15 ;  /* 0x0000000f00097c02 */ /* 0x000fe20008000f00 */
[----:B------:R-:W-:Y:S01]  /*09c0*/  @!P0 IMAD.WIDE.U32 R6, R17, 0x4, R6 ;  /* 0x0000000411068825 */ /* 0x000fe200078e0006 */
[----:B------:R-:W3:Y:S03]  /*09d0*/  @P1 LDG.E R14, desc[UR18][R14.64] ;  /* 0x000000120e0e1981 */ /* 0x000ee6000c1e1900 */
[----:B------:R-:W-:Y:S01]  /*09e0*/  @!P0 IMAD.WIDE R8, R19, 0x4, R8 ;  /* 0x0000000413088825 */ /* 0x000fe200078e0208 */
[----:B------:R-:W3:Y:S04]  /*09f0*/  @P1 LDG.E R2, desc[UR18][R2.64+0x4] ;  /* 0x0000041202021981 */ /* 0x000ee8000c1e1900 */
[----:B------:R-:W4:Y:S04]  /*0a00*/  @!P0 LDG.E R7, desc[UR18][R6.64] ;  /* 0x0000001206078981 */ /* 0x000f28000c1e1900 */
[----:B------:R-:W4:Y:S01]  /*0a10*/  @!P0 LDG.E R8, desc[UR18][R8.64] ;  /* 0x0000001208088981 */ /* 0x000f22000c1e1900 */
[----:B--2---:R-:W-:-:S04]  /*0a20*/  @P1 FFMA R11, R11, R4, R12 ;  /* 0x000000040b0b1223 */ /* 0x004fc8000000000c */
[----:B---3--:R-:W-:-:S04]  /*0a30*/  @P1 FFMA R12, R2, R14, R11 ;  /* 0x0000000e020c1223 */ /* 0x008fc8000000000b */
[----:B----4-:R-:W-:-:S07]  /*0a40*/  @!P0 FFMA R12, R7, R8, R12 ;  /* 0x00000008070c8223 */ /* 0x010fce000000000c */
.L_x_10:
[----:B------:R-:W1:Y:S01]  /*0a50*/  LDC.64 R2, c[0x0][0x390] ;  /* 0x0000e400ff027b82 */ /* 0x000e620000000a00 */
[----:B------:R-:W-:-:S05]  /*0a60*/  IADD3 R13, PT, PT, R0, R13, RZ ;  /* 0x0000000d000d7210 */ /* 0x000fca0007ffe0ff */
[----:B-1----:R-:W-:-:S05]  /*0a70*/  IMAD.WIDE R2, R13, 0x4, R2 ;  /* 0x000000040d027825 */ /* 0x002fca00078e0202 */
[----:B0-----:R-:W-:Y:S01]  /*0a80*/  STG.E desc[UR18][R2.64], R12 ;  /* 0x0000000c02007986 */ /* 0x001fe2000c101912 */
[----:B------:R-:W-:Y:S05]  /*0a90*/  EXIT ;  /* 0x000000000000794d */ /* 0x000fea0003800000 */
.L_x_12:
        /* <DEDUP_REMOVED lines=14> */
.L_x_17:


//--------------------- .nv.shared._Z17sharedMemoryBanksPf --------------------------
	.section	.nv.shared._Z17sharedMemoryBanksPf,"aw",@nobits
	.sectionflags	@""
	.align	4
.nv.shared._Z17sharedMemoryBanksPf:
	.zero		2048


//--------------------- .nv.shared.reserved.0     --------------------------
	.section	.nv.shared.reserved.0,"aw",@nobits
	.weak		__nv_reservedSMEM_offset_0_alias
	.size		__nv_reservedSMEM_offset_0_alias, 0, 64
	.other		__nv_reservedSMEM_offset_0_alias,@"STO_CUDA_RESERVED_SHARED STV_DEFAULT"
__nv_reservedSMEM_offset_0_alias:
	.zero		0
	.zero		64


//--------------------- .nv.shared._Z12reduceSharedPfS_i --------------------------
	.section	.nv.shared._Z12reduceSharedPfS_i,"aw",@nobits
	.sectionflags	@""
	.align	4
.nv.shared._Z12reduceSharedPfS_i:
	.zero		2048


//--------------------- .nv.shared._Z20matrixMultiplySharedPfS_S_i --------------------------
	.section	.nv.shared._Z20matrixMultiplySharedPfS_S_i,"aw",@nobits
	.sectionflags	@""
	.align	4
.nv.shared._Z20matrixMultiplySharedPfS_S_i:
	.zero		3072


//--------------------- .nv.constant0._Z17sharedMemoryBanksPf --------------------------
	.section	.nv.constant0._Z17sharedMemoryBanksPf,"a",@progbits
	.sectionflags	@""
	.align	4
.nv.constant0._Z17sharedMemoryBanksPf:
	.zero		904


//--------------------- .nv.constant0._Z12reduceSharedPfS_i --------------------------
	.section	.nv.constant0._Z12reduceSharedPfS_i,"a",@progbits
	.sectionflags	@""
	.align	4
.nv.constant0._Z12reduceSharedPfS_i:
	.zero		916


//--------------------- .nv.constant0._Z14reduceNoSharedPfS_i --------------------------
	.section	.nv.constant0._Z14reduceNoSharedPfS_i,"a",@progbits
	.sectionflags	@""
	.align	4
.nv.constant0._Z14reduceNoSharedPfS_i:
	.zero		916


//--------------------- .nv.constant0._Z20matrixMultiplySharedPfS_S_i --------------------------
	.section	.nv.constant0._Z20matrixMultiplySharedPfS_S_i,"a",@progbits
	.sectionflags	@""
	.align	4
.nv.constant0._Z20matrixMultiplySharedPfS_S_i:
	.zero		924


//--------------------- .nv.constant0._Z22matrixMultiplyNoSharedPfS_S_i --------------------------
	.section	.nv.constant0._Z22matrixMultiplyNoSharedPfS_S_i,"a",@progbits
	.sectionflags	@""
	.align	4
.nv.constant0._Z22matrixMultiplyNoSharedPfS_S_i:
	.zero		924


//--------------------- SYMBOLS --------------------------

	.type		.nv.reservedSmem.offset0,@object
	.size		.nv.reservedSmem.offset0,0x4
	.type		.nv.reservedSmem.cap,@object
	.size		.nv.reservedSmem.cap,0x4
